def attn_fwd(
    Q,
    K,
    V,
    Out,
    Lse,
    sm_scale,
    stride_qz,
    stride_qh,
    stride_qm,
    stride_qk,
    stride_kz,
    stride_kh,
    stride_kn,
    stride_kk,
    stride_vz,
    stride_vh,
    stride_vn,
    stride_vk,
    stride_oz,
    stride_oh,
    stride_om,
    stride_ok,
    seqlen_q,
    seqlen_k,
    BLOCK_M: tl.constexpr,
    BLOCK_N: tl.constexpr,
    HEAD_DIM: tl.constexpr,
    CAUSAL: tl.constexpr,
):
    start_m = tl.program_id(0)
    off_hz = tl.program_id(1)
    q_off = off_hz * stride_qh
    k_off = off_hz * stride_kh
    v_off = off_hz * stride_vh
    offs_m = start_m * BLOCK_M + tl.arange(0, BLOCK_M)
    offs_d = tl.arange(0, HEAD_DIM)
    offs_n = tl.arange(0, BLOCK_N)
    q_ptrs = Q + q_off + offs_m[:, None] * stride_qm + offs_d[None, :] * stride_qk
    k_ptrs = K + k_off + offs_d[:, None] * stride_kk + offs_n[None, :] * stride_kn
    v_ptrs = V + v_off + offs_n[:, None] * stride_vn + offs_d[None, :] * stride_vk
    m_i = tl.full([BLOCK_M], float("-inf"), dtype=tl.float32)
    l_i = tl.zeros([BLOCK_M], dtype=tl.float32) + 1.0
    acc = tl.zeros([BLOCK_M, HEAD_DIM], dtype=tl.float32)
    q = tl.load(q_ptrs)
    acc, l_i, m_i = _attn_fwd_inner(
        acc,
        l_i,
        m_i,
        q,
        k_ptrs,
        v_ptrs,
        sm_scale,
        stride_kn,
        stride_vn,
        start_m,
        seqlen_k,
        BLOCK_M,
        BLOCK_N,
        HEAD_DIM,
        CAUSAL,
    )
    acc = acc / l_i[:, None]
    lse = m_i + tl.math.log2(l_i) / 1.4426950408889634
    o_ptrs = (
        Out
        + off_hz * stride_oh
        + offs_m[:, None] * stride_om
        + offs_d[None, :] * stride_ok
    )
    tl.store(o_ptrs, acc.to(Out.dtype.element_ty))
    tl.store(Lse + off_hz * seqlen_q + offs_m, lse)

# config = {"BLOCK_M": 64, "BLOCK_N": 16, "HEAD_DIM": 128, "arch": "sm_100", "causal": false, "dtype": "fp16", "num_stages": 2, "num_warps": 4}
# arch = sm_100


// ===== COMPILED SASS (sm_100a) =====

	.target	sm_100a

	.elftype	@"ET_EXEC"


//--------------------- .note.nv.tkinfo           --------------------------
	.section	.note.nv.tkinfo,"",@"SHT_NOTE"
	.sectionflags	@"SHF_NOTE_NV_TKINFO"
	.tkinfo
        /*0018*/ 	.word	0x00000081
        /*0030*/ 	.string	""
        /*0030*/ 	.string	"ptxas-blackwell"
        /*0030*/ 	.string	"Cuda compilation tools, release 12.9, V12.9.86"
        /*0030*/ 	.string	"Build cuda_12.9.r12.9/compiler.36037853_0"
        /*0030*/ 	.string	"-v  -suppress-debug-info  -lineinfo  -arch sm_100a "



//--------------------- .note.nv.cuver            --------------------------
	.section	.note.nv.cuver,"",@"SHT_NOTE"
	.sectionflags	@"SHF_NOTE_NV_CUVER"
        /*0018*/ 	.short	0x0001
        /*001a*/ 	.short	0x0064
        /*001c*/ 	.short	0x0001
        /*001e*/ 	.short	0x0000
        /*0020*/ 	.short	0x0001
        /*0022*/ 	.short	0x0000


//--------------------- .nv.info                  --------------------------
	.section	.nv.info,"",@"SHT_CUDA_INFO"
	.align	4


	//----- nvinfo : EIATTR_REGCOUNT
	.align		4
        /*0000*/ 	.byte	0x04, 0x2f
        /*0002*/ 	.short	(.L_5 - .L_4)
	.align		4
.L_4:
        /*0004*/ 	.word	index@(attn_fwd)
        /*0008*/ 	.word	0x000000a3


	//----- nvinfo : EIATTR_FRAME_SIZE
	.align		4
.L_5:
        /*000c*/ 	.byte	0x04, 0x11
        /*000e*/ 	.short	(.L_7 - .L_6)
	.align		4
.L_6:
        /*0010*/ 	.word	index@($__internal_2_$__cuda_sm10x_tcgen05_guardrail_trap_unallocated_columns_being_dealloced)
        /*0014*/ 	.word	0x00000000


	//----- nvinfo : EIATTR_FRAME_SIZE
	.align		4
.L_7:
        /*0018*/ 	.byte	0x04, 0x11
        /*001a*/ 	.short	(.L_9 - .L_8)
	.align		4
.L_8:
        /*001c*/ 	.word	index@($__internal_1_$__cuda_sm10x_tcgen05_guardrail_trap_phase_invalid_during_alloc)
        /*0020*/ 	.word	0x00000000


	//----- nvinfo : EIATTR_FRAME_SIZE
	.align		4
.L_9:
        /*0024*/ 	.byte	0x04, 0x11
        /*0026*/ 	.short	(.L_11 - .L_10)
	.align		4
.L_10:
        /*0028*/ 	.word	index@($__internal_0_$__cuda_sm10x_tcgen05_guardrail_trap_col_being_dealloced_not_returned_by_alloc)
        /*002c*/ 	.word	0x00000000


	//----- nvinfo : EIATTR_FRAME_SIZE
	.align		4
.L_11:
        /*0030*/ 	.byte	0x04, 0x11
        /*0032*/ 	.short	(.L_13 - .L_12)
	.align		4
.L_12:
        /*0034*/ 	.word	index@(attn_fwd)
        /*0038*/ 	.word	0x00000000


	//----- nvinfo : EIATTR_MIN_STACK_SIZE
	.align		4
.L_13:
        /*003c*/ 	.byte	0x04, 0x12
        /*003e*/ 	.short	(.L_15 - .L_14)
	.align		4
.L_14:
        /*0040*/ 	.word	index@(attn_fwd)
        /*0044*/ 	.word	0x00000000
.L_15:


//--------------------- .nv.info.attn_fwd         --------------------------
	.section	.nv.info.attn_fwd,"",@"SHT_CUDA_INFO"
	.sectionflags	@""
	.align	4


	//----- nvinfo : EIATTR_CUDA_API_VERSION
	.align		4
        /*0000*/ 	.byte	0x04, 0x37
        /*0002*/ 	.short	(.L_17 - .L_16)
.L_16:
        /*0004*/ 	.word	0x00000081


	//----- nvinfo : EIATTR_KPARAM_INFO
	.align		4
.L_17:
        /*0008*/ 	.byte	0x04, 0x17
        /*000a*/ 	.short	(.L_19 - .L_18)
.L_18:
        /*000c*/ 	.word	0x00000000
        /*0010*/ 	.short	0x0019
        /*0012*/ 	.short	0x0080
        /*0014*/ 	.byte	0x00, 0xf4, 0x21, 0x00


	//----- nvinfo : EIATTR_KPARAM_INFO
	.align		4
.L_19:
        /*0018*/ 	.byte	0x04, 0x17
        /*001a*/ 	.short	(.L_21 - .L_20)
.L_20:
        /*001c*/ 	.word	0x00000000
        /*0020*/ 	.short	0x0018
        /*0022*/ 	.short	0x0078
        /*0024*/ 	.byte	0x00, 0xf4, 0x21, 0x00


	//----- nvinfo : EIATTR_KPARAM_INFO
	.align		4
.L_21:
        /*0028*/ 	.byte	0x04, 0x17
        /*002a*/ 	.short	(.L_23 - .L_22)
.L_22:
        /*002c*/ 	.word	0x00000000
        /*0030*/ 	.short	0x0017
        /*0032*/ 	.short	0x0070
        /*0034*/ 	.byte	0x00, 0xf0, 0x11, 0x00


	//----- nvinfo : EIATTR_KPARAM_INFO
	.align		4
.L_23:
        /*0038*/ 	.byte	0x04, 0x17
        /*003a*/ 	.short	(.L_25 - .L_24)
.L_24:
        /*003c*/ 	.word	0x00000000
        /*0040*/ 	.short	0x0016
        /*0042*/ 	.short	0x006c
        /*0044*/ 	.byte	0x00, 0xf0, 0x11, 0x00


	//----- nvinfo : EIATTR_KPARAM_INFO
	.align		4
.L_25:
        /*0048*/ 	.byte	0x04, 0x17
        /*004a*/ 	.short	(.L_27 - .L_26)
.L_26:
        /*004c*/ 	.word	0x00000000
        /*0050*/ 	.short	0x0015
        /*0052*/ 	.short	0x0068
        /*0054*/ 	.byte	0x00, 0xf0, 0x11, 0x00


	//----- nvinfo : EIATTR_KPARAM_INFO
	.align		4
.L_27:
        /*0058*/ 	.byte	0x04, 0x17
        /*005a*/ 	.short	(.L_29 - .L_28)
.L_28:
        /*005c*/ 	.word	0x00000000
        /*0060*/ 	.short	0x0014
        /*0062*/ 	.short	0x0064
        /*0064*/ 	.byte	0x00, 0xf0, 0x11, 0x00


	//----- nvinfo : EIATTR_KPARAM_INFO
	.align		4
.L_29:
        /*0068*/ 	.byte	0x04, 0x17
        /*006a*/ 	.short	(.L_31 - .L_30)
.L_30:
        /*006c*/ 	.word	0x00000000
        /*0070*/ 	.short	0x0013
        /*0072*/ 	.short	0x0060
        /*0074*/ 	.byte	0x00, 0xf0, 0x11, 0x00


	//----- nvinfo : EIATTR_KPARAM_INFO
	.align		4
.L_31:
        /*0078*/ 	.byte	0x04, 0x17
        /*007a*/ 	.short	(.L_33 - .L_32)
.L_32:
        /*007c*/ 	.word	0x00000000
        /*0080*/ 	.short	0x0012
        /*0082*/ 	.short	0x005c
        /*0084*/ 	.byte	0x00, 0xf0, 0x11, 0x00


	//----- nvinfo : EIATTR_KPARAM_INFO
	.align		4
.L_33:
        /*0088*/ 	.byte	0x04, 0x17
        /*008a*/ 	.short	(.L_35 - .L_34)
.L_34:
        /*008c*/ 	.word	0x00000000
        /*0090*/ 	.short	0x0011
        /*0092*/ 	.short	0x0058
        /*0094*/ 	.byte	0x00, 0xf0, 0x11, 0x00


	//----- nvinfo : EIATTR_KPARAM_INFO
	.align		4
.L_35:
        /*0098*/ 	.byte	0x04, 0x17
        /*009a*/ 	.short	(.L_37 - .L_36)
.L_36:
        /*009c*/ 	.word	0x00000000
        /*00a0*/ 	.short	0x0010
        /*00a2*/ 	.short	0x0054
        /*00a4*/ 	.byte	0x00, 0xf0, 0x11, 0x00


	//----- nvinfo : EIATTR_KPARAM_INFO
	.align		4
.L_37:
        /*00a8*/ 	.byte	0x04, 0x17
        /*00aa*/ 	.short	(.L_39 - .L_38)
.L_38:
        /*00ac*/ 	.word	0x00000000
        /*00b0*/ 	.short	0x000f
        /*00b2*/ 	.short	0x0050
        /*00b4*/ 	.byte	0x00, 0xf0, 0x11, 0x00


	//----- nvinfo : EIATTR_KPARAM_INFO
	.align		4
.L_39:
        /*00b8*/ 	.byte	0x04, 0x17
        /*00ba*/ 	.short	(.L_41 - .L_40)
.L_40:
        /*00bc*/ 	.word	0x00000000
        /*00c0*/ 	.short	0x000e
        /*00c2*/ 	.short	0x004c
        /*00c4*/ 	.byte	0x00, 0xf0, 0x11, 0x00


	//----- nvinfo : EIATTR_KPARAM_INFO
	.align		4
.L_41:
        /*00c8*/ 	.byte	0x04, 0x17
        /*00ca*/ 	.short	(.L_43 - .L_42)
.L_42:
        /*00cc*/ 	.word	0x00000000
        /*00d0*/ 	.short	0x000d
        /*00d2*/ 	.short	0x0048
        /*00d4*/ 	.byte	0x00, 0xf0, 0x11, 0x00


	//----- nvinfo : EIATTR_KPARAM_INFO
	.align		4
.L_43:
        /*00d8*/ 	.byte	0x04, 0x17
        /*00da*/ 	.short	(.L_45 - .L_44)
.L_44:
        /*00dc*/ 	.word	0x00000000
        /*00e0*/ 	.short	0x000c
        /*00e2*/ 	.short	0x0044
        /*00e4*/ 	.byte	0x00, 0xf0, 0x11, 0x00


	//----- nvinfo : EIATTR_KPARAM_INFO
	.align		4
.L_45:
        /*00e8*/ 	.byte	0x04, 0x17
        /*00ea*/ 	.short	(.L_47 - .L_46)
.L_46:
        /*00ec*/ 	.word	0x00000000
        /*00f0*/ 	.short	0x000b
        /*00f2*/ 	.short	0x0040
        /*00f4*/ 	.byte	0x00, 0xf0, 0x11, 0x00


	//----- nvinfo : EIATTR_KPARAM_INFO
	.align		4
.L_47:
        /*00f8*/ 	.byte	0x04, 0x17
        /*00fa*/ 	.short	(.L_49 - .L_48)
.L_48:
        /*00fc*/ 	.word	0x00000000
        /*0100*/ 	.short	0x000a
        /*0102*/ 	.short	0x003c
        /*0104*/ 	.byte	0x00, 0xf0, 0x11, 0x00


	//----- nvinfo : EIATTR_KPARAM_INFO
	.align		4
.L_49:
        /*0108*/ 	.byte	0x04, 0x17
        /*010a*/ 	.short	(.L_51 - .L_50)
.L_50:
        /*010c*/ 	.word	0x00000000
        /*0110*/ 	.short	0x0009
        /*0112*/ 	.short	0x0038
        /*0114*/ 	.byte	0x00, 0xf0, 0x11, 0x00


	//----- nvinfo : EIATTR_KPARAM_INFO
	.align		4
.L_51:
        /*0118*/ 	.byte	0x04, 0x17
        /*011a*/ 	.short	(.L_53 - .L_52)
.L_52:
        /*011c*/ 	.word	0x00000000
        /*0120*/ 	.short	0x0008
        /*0122*/ 	.short	0x0034
        /*0124*/ 	.byte	0x00, 0xf0, 0x11, 0x00


	//----- nvinfo : EIATTR_KPARAM_INFO
	.align		4
.L_53:
        /*0128*/ 	.byte	0x04, 0x17
        /*012a*/ 	.short	(.L_55 - .L_54)
.L_54:
        /*012c*/ 	.word	0x00000000
        /*0130*/ 	.short	0x0007
        /*0132*/ 	.short	0x0030
        /*0134*/ 	.byte	0x00, 0xf0, 0x11, 0x00


	//----- nvinfo : EIATTR_KPARAM_INFO
	.align		4
.L_55:
        /*0138*/ 	.byte	0x04, 0x17
        /*013a*/ 	.short	(.L_57 - .L_56)
.L_56:
        /*013c*/ 	.word	0x00000000
        /*0140*/ 	.short	0x0006
        /*0142*/ 	.short	0x002c
        /*0144*/ 	.byte	0x00, 0xf0, 0x11, 0x00


	//----- nvinfo : EIATTR_KPARAM_INFO
	.align		4
.L_57:
        /*0148*/ 	.byte	0x04, 0x17
        /*014a*/ 	.short	(.L_59 - .L_58)
.L_58:
        /*014c*/ 	.word	0x00000000
        /*0150*/ 	.short	0x0005
        /*0152*/ 	.short	0x0028
        /*0154*/ 	.byte	0x00, 0xf0, 0x11, 0x00


	//----- nvinfo : EIATTR_KPARAM_INFO
	.align		4
.L_59:
        /*0158*/ 	.byte	0x04, 0x17
        /*015a*/ 	.short	(.L_61 - .L_60)
.L_60:
        /*015c*/ 	.word	0x00000000
        /*0160*/ 	.short	0x0004
        /*0162*/ 	.short	0x0020
        /*0164*/ 	.byte	0x00, 0xf4, 0x21, 0x00


	//----- nvinfo : EIATTR_KPARAM_INFO
	.align		4
.L_61:
        /*0168*/ 	.byte	0x04, 0x17
        /*016a*/ 	.short	(.L_63 - .L_62)
.L_62:
        /*016c*/ 	.word	0x00000000
        /*0170*/ 	.short	0x0003
        /*0172*/ 	.short	0x0018
        /*0174*/ 	.byte	0x00, 0xf4, 0x21, 0x00


	//----- nvinfo : EIATTR_KPARAM_INFO
	.align		4
.L_63:
        /*0178*/ 	.byte	0x04, 0x17
        /*017a*/ 	.short	(.L_65 - .L_64)
.L_64:
        /*017c*/ 	.word	0x00000000
        /*0180*/ 	.short	0x0002
        /*0182*/ 	.short	0x0010
        /*0184*/ 	.byte	0x00, 0xf4, 0x21, 0x00


	//----- nvinfo : EIATTR_KPARAM_INFO
	.align		4
.L_65:
        /*0188*/ 	.byte	0x04, 0x17
        /*018a*/ 	.short	(.L_67 - .L_66)
.L_66:
        /*018c*/ 	.word	0x00000000
        /*0190*/ 	.short	0x0001
        /*0192*/ 	.short	0x0008
        /*0194*/ 	.byte	0x00, 0xf4, 0x21, 0x00


	//----- nvinfo : EIATTR_KPARAM_INFO
	.align		4
.L_67:
        /*0198*/ 	.byte	0x04, 0x17
        /*019a*/ 	.short	(.L_69 - .L_68)
.L_68:
        /*019c*/ 	.word	0x00000000
        /*01a0*/ 	.short	0x0000
        /*01a2*/ 	.short	0x0000
        /*01a4*/ 	.byte	0x00, 0xf4, 0x21, 0x00


	//----- nvinfo : EIATTR_AT_ENTRY_FRAGMENTS
	.align		4
.L_69:
        /*01a8*/ 	.byte	0x04, 0x4f
        /*01aa*/ 	.short	(.L_71 - .L_70)


	//   ....[0]....
.L_70:
        /*01ac*/ 	.word	0x00000004


	//----- nvinfo : EIATTR_RESERVED_SMEM_USED
	.align		4
.L_71:
        /*01b0*/ 	.byte	0x01, 0x41
	.zero		2


	//----- nvinfo : EIATTR_SPARSE_MMA_MASK
	.align		4
        /*01b4*/ 	.byte	0x03, 0x50
        /*01b6*/ 	.short	0x0000


	//----- nvinfo : EIATTR_TCGEN05_1CTA_USED
	.align		4
        /*01b8*/ 	.byte	0x01, 0x51
	.zero		2


	//----- nvinfo : EIATTR_MAXREG_COUNT
	.align		4
        /*01bc*/ 	.byte	0x03, 0x1b
        /*01be*/ 	.short	0x00ff


	//----- nvinfo : EIATTR_NUM_BARRIERS
	.align		4
        /*01c0*/ 	.byte	0x02, 0x4c
        /*01c2*/ 	.byte	0x01
	.zero		1


	//----- nvinfo : EIATTR_INT_WARP_WIDE_INSTR_OFFSETS
	.align		4
        /*01c4*/ 	.byte	0x04, 0x31
        /*01c6*/ 	.short	(.L_73 - .L_72)


	//   ....[0]....
.L_72:
        /*01c8*/ 	.word	0x00001720


	//   ....[1]....
        /*01cc*/ 	.word	0x00001730


	//   ....[2]....
        /*01d0*/ 	.word	0x00002400


	//   ....[3]....
        /*01d4*/ 	.word	0x00002530


	//   ....[4]....
        /*01d8*/ 	.word	0x00003dc0


	//   ....[5]....
        /*01dc*/ 	.word	0x000077a0


	//   ....[6]....
        /*01e0*/ 	.word	0x000077f0


	//----- nvinfo : EIATTR_COOP_GROUP_MASK_REGIDS
	.align		4
.L_73:
        /*01e4*/ 	.byte	0x04, 0x29
        /*01e6*/ 	.short	(.L_75 - .L_74)


	//   ....[0]....
.L_74:
        /*01e8*/ 	.word	0xffffffff


	//   ....[1]....
        /*01ec*/ 	.word	0xffffffff


	//   ....[2]....
        /*01f0*/ 	.word	0xffffffff


	//   ....[3]....
        /*01f4*/ 	.word	0xffffffff


	//   ....[4]....
        /*01f8*/ 	.word	0xffffffff


	//   ....[5]....
        /*01fc*/ 	.word	0xffffffff


	//   ....[6]....
        /*0200*/ 	.word	0xffffffff


	//   ....[7]....
        /*0204*/ 	.word	0xffffffff


	//----- nvinfo : EIATTR_COOP_GROUP_INSTR_OFFSETS
	.align		4
.L_75:
        /*0208*/ 	.byte	0x04, 0x28
        /*020a*/ 	.short	(.L_77 - .L_76)


	//   ....[0]....
.L_76:
        /*020c*/ 	.word	0x00000050


	//   ....[1]....
        /*0210*/ 	.word	0x00000310


	//   ....[2]....
        /*0214*/ 	.word	0x00002ef0


	//   ....[3]....
        /*0218*/ 	.word	0x00003140


	//   ....[4]....
        /*021c*/ 	.word	0x00004270


	//   ....[5]....
        /*0220*/ 	.word	0x000044a0


	//   ....[6]....
        /*0224*/ 	.word	0x00007630


	//   ....[7]....
        /*0228*/ 	.word	0x000078a0


	//----- nvinfo : EIATTR_VRC_CTA_INIT_COUNT
	.align		4
.L_77:
        /*022c*/ 	.byte	0x02, 0x4a
        /*022e*/ 	.byte	0x80
	.zero		1


	//----- nvinfo : EIATTR_MBARRIER_INSTR_OFFSETS
	.align		4
        /*0230*/ 	.byte	0x04, 0x39
        /*0232*/ 	.short	(.L_79 - .L_78)


	//   ....[0]....
.L_78:
        /*0234*/ 	.word	0x00001d90
        /*0238*/ 	.word	0x000000ff
        /*023c*/ 	.word	0x00000000
        /*0240*/ 	.short	0x0100
        /*0242*/ 	.byte	0x08
	.zero		1


	//   ....[1]....
        /*0244*/ 	.word	0x00002440
        /*0248*/ 	.word	0x000000ff
        /*024c*/ 	.word	0x00007008
        /*0250*/ 	.short	0x0100
        /*0252*/ 	.byte	0x0b
	.zero		1


	//   ....[2]....
        /*0254*/ 	.word	0x00002870
        /*0258*/ 	.word	0x000000ff
        /*025c*/ 	.word	0x00005000
        /*0260*/ 	.short	0x0100
        /*0262*/ 	.byte	0x0b
	.zero		1


	//   ....[3]....
        /*0264*/ 	.word	0x00002cb0
        /*0268*/ 	.word	0x000000ff
        /*026c*/ 	.word	0x00005000
        /*0270*/ 	.short	0x010a
        /*0272*/ 	.byte	0x0b
	.zero		1


	//   ....[4]....
        /*0274*/ 	.word	0x00002d10
        /*0278*/ 	.word	0x000000ff
        /*027c*/ 	.word	0x00005000
        /*0280*/ 	.short	0x0108
        /*0282*/ 	.byte	0x0b
	.zero		1


	//   ....[5]....
        /*0284*/ 	.word	0x00003f00
        /*0288*/ 	.word	0x000000ff
        /*028c*/ 	.word	0x00007010
        /*0290*/ 	.short	0x0100
        /*0292*/ 	.byte	0x0b
	.zero		1


	//   ....[6]....
        /*0294*/ 	.word	0x00004120
        /*0298*/ 	.word	0x000000ff
        /*029c*/ 	.word	0x00007010
        /*02a0*/ 	.short	0x010a
        /*02a2*/ 	.byte	0x0b
	.zero		1


	//   ....[7]....
        /*02a4*/ 	.word	0x00004180
        /*02a8*/ 	.word	0x000000ff
        /*02ac*/ 	.word	0x00007010
        /*02b0*/ 	.short	0x0108
        /*02b2*/ 	.byte	0x0b
	.zero		1


	//   ....[8]....
        /*02b4*/ 	.word	0x000041f0
        /*02b8*/ 	.word	0x000000ff
        /*02bc*/ 	.word	0x00000000
        /*02c0*/ 	.short	0x010a
        /*02c2*/ 	.byte	0x08
	.zero		1


	//   ....[9]....
        /*02c4*/ 	.word	0x00005070
        /*02c8*/ 	.word	0x000000ff
        /*02cc*/ 	.word	0x00000000
        /*02d0*/ 	.short	0x010a
        /*02d2*/ 	.byte	0x08
	.zero		1


	//   ....[10]....
        /*02d4*/ 	.word	0x000051e0
        /*02d8*/ 	.word	0x000000ff
        /*02dc*/ 	.word	0x00007000
        /*02e0*/ 	.short	0x0108
        /*02e2*/ 	.byte	0x0b
	.zero		1


	//   ....[11]....
        /*02e4*/ 	.word	0x000052d0
        /*02e8*/ 	.word	0x000000ff
        /*02ec*/ 	.word	0x00007008
        /*02f0*/ 	.short	0x0108
        /*02f2*/ 	.byte	0x0b
	.zero		1


	//   ....[12]....
        /*02f4*/ 	.word	0x000078c0
        /*02f8*/ 	.word	0x000000ff
        /*02fc*/ 	.word	0x00005000
        /*0300*/ 	.short	0x010a
        /*0302*/ 	.byte	0x0b
	.zero		1


	//   ....[13]....
        /*0304*/ 	.word	0x000078f0
        /*0308*/ 	.word	0x000000ff
        /*030c*/ 	.word	0x00007010
        /*0310*/ 	.short	0x010a
        /*0312*/ 	.byte	0x0b
	.zero		1


	//   ....[14]....
        /*0314*/ 	.word	0x00007920
        /*0318*/ 	.word	0x000000ff
        /*031c*/ 	.word	0x00000000
        /*0320*/ 	.short	0x010a
        /*0322*/ 	.byte	0x08
	.zero		1


	//   ....[15]....
        /*0324*/ 	.word	0x00007950
        /*0328*/ 	.word	0x000000ff
        /*032c*/ 	.word	0x00000000
        /*0330*/ 	.short	0x010a
        /*0332*/ 	.byte	0x08
	.zero		1


	//----- nvinfo : EIATTR_NUM_MBARRIERS
	.align		4
.L_79:
        /*0334*/ 	.byte	0x03, 0x38
        /*0336*/ 	.short	0xffff


	//----- nvinfo : EIATTR_EXIT_INSTR_OFFSETS
	.align		4
        /*0338*/ 	.byte	0x04, 0x1c
        /*033a*/ 	.short	(.L_81 - .L_80)


	//   ....[0]....
.L_80:
        /*033c*/ 	.word	0x000078b0


	//----- nvinfo : EIATTR_REQNTID
	.align		4
.L_81:
        /*0340*/ 	.byte	0x04, 0x10
        /*0342*/ 	.short	(.L_83 - .L_82)
.L_82:
        /*0344*/ 	.word	0x00000080
        /*0348*/ 	.word	0x00000001
        /*034c*/ 	.word	0x00000001


	//----- nvinfo : EIATTR_CRS_STACK_SIZE
	.align		4
.L_83:
        /*0350*/ 	.byte	0x04, 0x1e
        /*0352*/ 	.short	(.L_85 - .L_84)
.L_84:
        /*0354*/ 	.word	0x00000000


	//----- nvinfo : EIATTR_CBANK_PARAM_SIZE
	.align		4
.L_85:
        /*0358*/ 	.byte	0x03, 0x19
        /*035a*/ 	.short	0x0088


	//----- nvinfo : EIATTR_PARAM_CBANK
	.align		4
        /*035c*/ 	.byte	0x04, 0x0a
        /*035e*/ 	.short	(.L_87 - .L_86)
	.align		4
.L_86:
        /*0360*/ 	.word	index@(.nv.constant0.attn_fwd)
        /*0364*/ 	.short	0x0380
        /*0366*/ 	.short	0x0088


	//----- nvinfo : EIATTR_SW_WAR
	.align		4
.L_87:
        /*0368*/ 	.byte	0x04, 0x36
        /*036a*/ 	.short	(.L_89 - .L_88)
.L_88:
        /*036c*/ 	.word	0x00000008
.L_89:


//--------------------- .nv.compat                --------------------------
	.section	.nv.compat,"",@"SHT_CUDA_COMPAT_INFO"
	.align	4
        /*0000*/ 	.byte	0x02, 0x02, 0x02, 0x00, 0x02, 0x05, 0x05, 0x00, 0x02, 0x03, 0x00, 0x00, 0x02, 0x06, 0x01, 0x00


//--------------------- .nv.callgraph             --------------------------
	.section	.nv.callgraph,"",@"SHT_CUDA_CALLGRAPH"
	.align	4
	.sectionentsize	8
	.align		4
        /*0000*/ 	.word	0x00000000
	.align		4
        /*0004*/ 	.word	0xffffffff
	.align		4
        /*0008*/ 	.word	0x00000000
	.align		4
        /*000c*/ 	.word	0xfffffffe
	.align		4
        /*0010*/ 	.word	0x00000000
	.align		4
        /*0014*/ 	.word	0xfffffffd
	.align		4
        /*0018*/ 	.word	0x00000000
	.align		4
        /*001c*/ 	.word	0xfffffffc


//--------------------- .nv.constant4             --------------------------
	.section	.nv.constant4,"a",@progbits
	.align	8
	.align		8
.nv.constant4:
        /*0000*/ 	.dword	_$_str


//--------------------- .text.attn_fwd            --------------------------
	.section	.text.attn_fwd,"ax",@progbits
	.align	128
        .global         attn_fwd
        .type           attn_fwd,@function
        .size           attn_fwd,(.L_x_28 - attn_fwd)
        .other          attn_fwd,@"STO_CUDA_ENTRY STV_DEFAULT"
attn_fwd:
.text.attn_fwd:
[----:B------:R-:W0:Y:S01]  /*0000*/  LDC R1, c[0x0][0x37c] ;  /* 0x0000df00ff017b82 */ /* 0x000e220000000800 */
[----:B------:R-:W1:Y:S02]  /*0010*/  S2R R0, SR_TID.X ;  /* 0x0000000000007919 */ /* 0x000e640000002100 */
[----:B-1----:R-:W-:-:S13]  /*0020*/  ISETP.GE.U32.AND P0, PT, R0, 0x20, PT ;  /* 0x000000200000780c */ /* 0x002fda0003f06070 */
[----:B------:R-:W-:Y:S05]  /*0030*/  @P0 BRA `(.L_x_0) ;  /* 0x0000000000b80947 */ /* 0x000fea0003800000 */
[----:B------:R-:W1:Y:S01]  /*0040*/  S2UR UR6, SR_CgaCtaId ;  /* 0x00000000000679c3 */ /* 0x000e620000008800 */
[----:B------:R-:W-:Y:S01]  /*0050*/  NOP ;  /* 0x0000000000007918 */ /* 0x000fe20000000000 */
[----:B------:R-:W-:Y:S02]  /*0060*/  UMOV UR4, 0x40 ;  /* 0x0000004000047882 */ /* 0x000fe40000000000 */
[----:B-1----:R-:W-:-:S09]  /*0070*/  ULEA UR4, UR6, UR4, 0x18 ;  /* 0x0000000406047291 */ /* 0x002fd2000f8ec0ff */
[----:B------:R-:W1:Y:S01]  /*0080*/  LDS.U8 R2, [UR4] ;  /* 0x00000004ff027984 */ /* 0x000e620008000000 */
[----:B------:R-:W-:Y:S02]  /*0090*/  UMOV UR4, 0x400 ;  /* 0x0000040000047882 */ /* 0x000fe40000000000 */
[----:B------:R-:W-:Y:S01]  /*00a0*/  ULEA UR4, UR6, UR4, 0x18 ;  /* 0x0000000406047291 */ /* 0x000fe2000f8ec0ff */
[----:B-1----:R-:W-:-:S13]  /*00b0*/  ISETP.NE.AND P1, PT, R2, RZ, PT ;  /* 0x000000ff0200720c */ /* 0x002fda0003f25270 */
[----:B------:R-:W-:Y:S05]  /*00c0*/  @P1 BRA `(.L_x_1) ;  /* 0x00000000007c1947 */ /* 0x000fea0003800000 */
[----:B------:R-:W-:-:S13]  /*00d0*/  ELECT P1, URZ, PT ;  /* 0x0000000000ff782f */ /* 0x000fda0003820000 */
[----:B------:R-:W-:Y:S05]  /*00e0*/  @!P1 BRA `(.L_x_2) ;  /* 0x0000000000849947 */ /* 0x000fea0003800000 */
[----:B------:R-:W-:Y:S01]  /*00f0*/  UMOV UR5, 0x8 ;  /* 0x0000000800057882 */ /* 0x000fe20000000000 */
[----:B------:R-:W-:Y:S02]  /*0100*/  IMAD.MOV.U32 R5, RZ, RZ, 0x1 ;  /* 0x00000001ff057424 */ /* 0x000fe400078e00ff */
[----:B------:R-:W-:Y:S02]  /*0110*/  IMAD.MOV.U32 R3, RZ, RZ, 0xff ;  /* 0x000000ffff037424 */ /* 0x000fe400078e00ff */
[----:B------:R-:W-:Y:S04]  /*0120*/  DEPBAR.LE SB1, 0x36 ;  /* 0x00009d800000791a */ /* 0x000fe80000000000 */
[----:B------:R-:W1:Y:S02]  /*0130*/  UTCATOMSWS.FIND_AND_SET.ALIGN UP0, UR5, UR5 ;  /* 0x00000005000575e3 */ /* 0x000e640008000800 */
[----:B-1----:R-:W-:-:S04]  /*0140*/  PLOP3.LUT P1, PT, PT, PT, UP0, 0x80, 0x8 ;  /* 0x000000000008781c */ /* 0x002fc80003f2f008 */
[----:B------:R-:W-:-:S04]  /*0150*/  SEL R2, RZ, 0xffffffff, !P1 ;  /* 0xffffffffff027807 */ /* 0x000fc80004800000 */
[----:B------:R-:W-:Y:S02]  /*0160*/  ISETP.NE.AND P1, PT, R2, RZ, PT ;  /* 0x000000ff0200720c */ /* 0x000fe40003f25270 */
[----:B------:R-:W-:-:S11]  /*0170*/  MOV R2, UR5 ;  /* 0x0000000500027c02 */ /* 0x000fd60008000f00 */
[----:B------:R-:W-:Y:S05]  /*0180*/  @P1 BRA `(.L_x_3) ;  /* 0x0000000000241947 */ /* 0x000fea0003800000 */
.L_x_4:
[----:B------:R-:W-:Y:S05]  /*0190*/  NANOSLEEP 0x64 ;  /* 0x000000640000795d */ /* 0x000fea0003800000 */
[----:B------:R-:W-:-:S05]  /*01a0*/  UMOV UR5, 0x8 ;  /* 0x0000000800057882 */ /* 0x000fca0000000000 */
[----:B------:R-:W-:Y:S04]  /*01b0*/  DEPBAR.LE SB1, 0x36 ;  /* 0x00009d800000791a */ /* 0x000fe80000000000 */
[----:B------:R-:W1:Y:S02]  /*01c0*/  UTCATOMSWS.FIND_AND_SET.ALIGN UP0, UR5, UR5 ;  /* 0x00000005000575e3 */ /* 0x000e640008000800 */
[----:B-1----:R-:W-:-:S04]  /*01d0*/  PLOP3.LUT P1, PT, PT, PT, UP0, 0x80, 0x8 ;  /* 0x000000000008781c */ /* 0x002fc80003f2f008 */
[----:B------:R-:W-:-:S04]  /*01e0*/  SEL R2, RZ, 0xffffffff, !P1 ;  /* 0xffffffffff027807 */ /* 0x000fc80004800000 */
[----:B------:R-:W-:Y:S01]  /*01f0*/  ISETP.NE.AND P1, PT, R2, RZ, PT ;  /* 0x000000ff0200720c */ /* 0x000fe20003f25270 */
[----:B------:R-:W-:-:S12]  /*0200*/  IMAD.U32 R2, RZ, RZ, UR5 ;  /* 0x00000005ff027e24 */ /* 0x000fd8000f8e00ff */
[----:B------:R-:W-:Y:S05]  /*0210*/  @!P1 BRA `(.L_x_4) ;  /* 0xfffffffc00dc9947 */ /* 0x000fea000383ffff */
.L_x_3:
[C---:B------:R-:W-:Y:S01]  /*0220*/  VIADD R4, R2.reuse, 0x10 ;  /* 0x0000001002047836 */ /* 0x040fe20000000000 */
[----:B------:R-:W-:Y:S01]  /*0230*/  UMOV UR5, 0x50 ;  /* 0x0000005000057882 */ /* 0x000fe20000000000 */
[----:B------:R-:W-:Y:S01]  /*0240*/  SHF.L.U32 R3, R3, R2, RZ ;  /* 0x0000000203037219 */ /* 0x000fe200000006ff */
[----:B------:R-:W-:Y:S01]  /*0250*/  ULEA UR5, UR6, UR5, 0x18 ;  /* 0x0000000506057291 */ /* 0x000fe2000f8ec0ff */
[----:B------:R-:W-:Y:S02]  /*0260*/  SHF.L.U32 R2, R2, 0x5, RZ ;  /* 0x0000000502027819 */ /* 0x000fe400000006ff */
[----:B------:R-:W-:-:S04]  /*0270*/  SHF.L.U32 R4, R5, R4, RZ ;  /* 0x0000000405047219 */ /* 0x000fc800000006ff */
[----:B------:R-:W-:-:S05]  /*0280*/  LOP3.LUT R3, R4, R3, RZ, 0xfc, !PT ;  /* 0x0000000304037212 */ /* 0x000fca00078efcff */
[----:B------:R1:W-:Y:S04]  /*0290*/  ATOMS.OR RZ, [UR5], R3 ;  /* 0x00000003ffff798c */ /* 0x0003e8000b000005 */
[----:B------:R1:W-:Y:S01]  /*02a0*/  STS [UR4], R2 ;  /* 0x00000002ff007988 */ /* 0x0003e20008000804 */
[----:B------:R-:W-:Y:S05]  /*02b0*/  BRA `(.L_x_2) ;  /* 0x0000000000107947 */ /* 0x000fea0003800000 */
.L_x_1:
[----:B------:R-:W-:-:S05]  /*02c0*/  IMAD.MOV.U32 R2, RZ, RZ, -0x1 ;  /* 0xffffffffff027424 */ /* 0x000fca00078e00ff */
[----:B------:R1:W-:Y:S02]  /*02d0*/  STS [UR4], R2 ;  /* 0x00000002ff007988 */ /* 0x0003e40008000804 */
[----:B-1----:R-:W-:-:S07]  /*02e0*/  MOV R2, 0x300 ;  /* 0x0000030000027802 */ /* 0x002fce0000000f00 */
[----:B0-----:R-:W-:Y:S05]  /*02f0*/  CALL.REL.NOINC `($__internal_1_$__cuda_sm10x_tcgen05_guardrail_trap_phase_invalid_during_alloc) ;  /* 0x0000007400ac7944 */ /* 0x001fea0003c00000 */
.L_x_2:
[----:B------:R-:W-:Y:S05]  /*0300*/  WARPSYNC.ALL ;  /* 0x0000000000007948 */ /* 0x000fea0003800000 */
[----:B------:R-:W-:Y:S01]  /*0310*/  NOP ;  /* 0x0000000000007918 */ /* 0x000fe20000000000 */
.L_x_0:
[----:B-1----:R-:W1:Y:S01]  /*0320*/  S2R R3, SR_CTAID.X ;  /* 0x0000000000037919 */ /* 0x002e620000002500 */
[----:B------:R-:W2:Y:S01]  /*0330*/  S2UR UR6, SR_CgaCtaId ;  /* 0x00000000000679c3 */ /* 0x000ea20000008800 */
[----:B------:R-:W3:Y:S01]  /*0340*/  LDCU.64 UR4, c[0x0][0x3b0] ;  /* 0x00007600ff0477ac */ /* 0x000ee20008000a00 */
[----:B------:R-:W-:Y:S02]  /*0350*/  LOP3.LUT R2, R0, 0x3f, RZ, 0xc0, !PT ;  /* 0x0000003f00027812 */ /* 0x000fe400078ec0ff */
[----:B------:R-:W-:Y:S01]  /*0360*/  SHF.R.U32.HI R7, RZ, 0x6, R0 ;  /* 0x00000006ff077819 */ /* 0x000fe20000011600 */
[----:B------:R-:W-:Y:S01]  /*0370*/  UMOV UR11, 0x400 ;  /* 0x00000400000b7882 */ /* 0x000fe20000000000 */
[----:B------:R-:W4:Y:S02]  /*0380*/  LDCU.64 UR30, c[0x0][0x358] ;  /* 0x00006b00ff1e77ac */ /* 0x000f240008000a00 */
[----:B------:R-:W3:Y:S01]  /*0390*/  S2UR UR10, SR_CTAID.Y ;  /* 0x00000000000a79c3 */ /* 0x000ee20000002600 */
[----:B------:R-:W-:-:S07]  /*03a0*/  SGXT.U32 R7, R7, 0x1 ;  /* 0x000000010707781a */ /* 0x000fce0000000000 */
[----:B------:R-:W0:Y:S08]  /*03b0*/  LDC R8, c[0x0][0x3b8] ;  /* 0x0000ee00ff087b82 */ /* 0x000e300000000800 */
[----:B------:R-:W4:Y:S01]  /*03c0*/  LDC.64 R10, c[0x0][0x380] ;  /* 0x0000e000ff0a7b82 */ /* 0x000f220000000a00 */
[----:B--2---:R-:W-:-:S07]  /*03d0*/  ULEA UR11, UR6, UR11, 0x18 ;  /* 0x0000000b060b7291 */ /* 0x004fce000f8ec0ff */
[----:B------:R-:W-:Y:S01]  /*03e0*/  BAR.SYNC.DEFER_BLOCKING 0x0 ;  /* 0x0000000000007b1d */ /* 0x000fe20000010000 */
[----:B-1----:R-:W-:Y:S01]  /*03f0*/  IMAD R2, R3, 0x40, R2 ;  /* 0x0000004003027824 */ /* 0x002fe200078e0202 */
[----:B---3--:R-:W-:-:S06]  /*0400*/  UIMAD UR4, UR10, UR4, URZ ;  /* 0x000000040a0472a4 */ /* 0x008fcc000f8e02ff */
[----:B------:R-:W1:Y:S01]  /*0410*/  LDC.64 R78, c[0x0][0x3c0] ;  /* 0x0000f000ff4e7b82 */ /* 0x000e620000000a00 */
[----:B------:R-:W-:Y:S01]  /*0420*/  IMAD R3, R2, UR5, RZ ;  /* 0x0000000502037c24 */ /* 0x000fe2000f8e02ff */
[----:B------:R-:W-:Y:S02]  /*0430*/  USHF.L.U32 UR7, UR4, 0x1, URZ ;  /* 0x0000000104077899 */ /* 0x000fe400080006ff */
[----:B------:R-:W-:Y:S01]  /*0440*/  UIMAD.WIDE UR4, UR4, 0x2, URZ ;  /* 0x00000002040478a5 */ /* 0x000fe2000f8e02ff */
[C---:B------:R-:W-:Y:S01]  /*0450*/  IMAD.HI R4, R3.reuse, 0x2, RZ ;  /* 0x0000000203047827 */ /* 0x040fe200078e02ff */
[----:B------:R-:W-:Y:S02]  /*0460*/  SHF.L.U32 R5, R3, 0x1, RZ ;  /* 0x0000000103057819 */ /* 0x000fe400000006ff */
[----:B------:R-:W2:Y:S01]  /*0470*/  LDC.64 R84, c[0x0][0x388] ;  /* 0x0000e200ff547b82 */ /* 0x000ea20000000a00 */
[----:B0-----:R-:W-:Y:S01]  /*0480*/  IMAD R3, R7, R8, RZ ;  /* 0x0000000807037224 */ /* 0x001fe200078e02ff */
[----:B----4-:R-:W-:-:S03]  /*0490*/  IADD3 R6, P1, P2, R5, UR7, R10 ;  /* 0x0000000705067c10 */ /* 0x010fc6000fa3e00a */
[----:B------:R-:W-:Y:S01]  /*04a0*/  IMAD R5, R8, 0x2, R3 ;  /* 0x0000000208057824 */ /* 0x000fe200078e0203 */
[----:B------:R-:W0:Y:S01]  /*04b0*/  LDS R58, [UR11] ;  /* 0x0000000bff3a7984 */ /* 0x000e220008000800 */
[----:B------:R-:W3:Y:S01]  /*04c0*/  LDCU UR4, c[0x0][0x3c8] ;  /* 0x00007900ff0477ac */ /* 0x000ee20008000800 */
[----:B------:R-:W-:Y:S01]  /*04d0*/  IADD3.X R7, PT, PT, R4, UR5, R11, P1, P2 ;  /* 0x0000000504077c10 */ /* 0x000fe20008fe440b */
[----:B------:R-:W-:Y:S01]  /*04e0*/  IMAD R9, R8, 0x2, R5 ;  /* 0x0000000208097824 */ /* 0x000fe200078e0205 */
[----:B------:R-:W-:Y:S01]  /*04f0*/  BAR.SYNC.DEFER_BLOCKING 0x0 ;  /* 0x0000000000007b1d */ /* 0x000fe20000010000 */
[-C--:B------:R-:W-:Y:S02]  /*0500*/  LEA R10, P1, R3, R6.reuse, 0x1 ;  /* 0x00000006030a7211 */ /* 0x080fe400078208ff */
[----:B------:R-:W-:Y:S02]  /*0510*/  LEA R12, P2, R5, R6, 0x1 ;  /* 0x00000006050c7211 */ /* 0x000fe400078408ff */
[----:B------:R-:W-:-:S02]  /*0520*/  LEA.HI.X.SX32 R11, R3, R7, 0x1, P1 ;  /* 0x00000007030b7211 */ /* 0x000fc400008f0eff */
[C---:B------:R-:W-:Y:S02]  /*0530*/  LEA R17, R8.reuse, R9, 0x1 ;  /* 0x0000000908117211 */ /* 0x040fe400078e08ff */
[----:B------:R-:W-:Y:S02]  /*0540*/  LEA R14, P1, R9, R6, 0x1 ;  /* 0x00000006090e7211 */ /* 0x000fe400078208ff */
[-C--:B------:R-:W-:Y:S02]  /*0550*/  LEA.HI.X.SX32 R13, R5, R7.reuse, 0x1, P2 ;  /* 0x00000007050d7211 */ /* 0x080fe400010f0eff */
[----:B------:R-:W-:Y:S01]  /*0560*/  LEA.HI.X.SX32 R15, R9, R7, 0x1, P1 ;  /* 0x00000007090f7211 */ /* 0x000fe200008f0eff */
[----:B------:R-:W-:-:S04]  /*0570*/  IMAD R9, R8, 0x2, R17 ;  /* 0x0000000208097824 */ /* 0x000fc800078e0211 */
[----:B------:R-:W-:Y:S01]  /*0580*/  IMAD R21, R8, 0x2, R9 ;  /* 0x0000000208157824 */ /* 0x000fe200078e0209 */
[CC--:B------:R-:W-:Y:S01]  /*0590*/  LEA R16, P1, R17.reuse, R6.reuse, 0x1 ;  /* 0x0000000611107211 */ /* 0x0c0fe200078208ff */
[----:B------:R4:W5:Y:S03]  /*05a0*/  LDG.E.U16 R4, desc[UR30][R10.64] ;  /* 0x0000001e0a047981 */ /* 0x000966000c1e1500 */
[-C--:B------:R-:W-:Y:S02]  /*05b0*/  LEA.HI.X.SX32 R17, R17, R7.reuse, 0x1, P1 ;  /* 0x0000000711117211 */ /* 0x080fe400008f0eff */
[C---:B------:R-:W-:Y:S01]  /*05c0*/  LEA R18, P1, R9.reuse, R6, 0x1 ;  /* 0x0000000609127211 */ /* 0x040fe200078208ff */
[----:B------:R0:W5:Y:S04]  /*05d0*/  LDG.E.U16 R3, desc[UR30][R12.64] ;  /* 0x0000001e0c037981 */ /* 0x000168000c1e1500 */
[----:B------:R0:W5:Y:S01]  /*05e0*/  LDG.E.U16 R5, desc[UR30][R14.64] ;  /* 0x0000001e0e057981 */ /* 0x000162000c1e1500 */
[----:B------:R-:W-:-:S02]  /*05f0*/  LEA.HI.X.SX32 R19, R9, R7, 0x1, P1 ;  /* 0x0000000709137211 */ /* 0x000fc400008f0eff */
[----:B----4-:R-:W-:Y:S01]  /*0600*/  LEA R11, R8, R21, 0x1 ;  /* 0x00000015080b7211 */ /* 0x010fe200078e08ff */
[----:B------:R4:W5:Y:S01]  /*0610*/  LDG.E.U16 R9, desc[UR30][R16.64] ;  /* 0x0000001e10097981 */ /* 0x000962000c1e1500 */
[----:B------:R-:W-:-:S03]  /*0620*/  LEA R20, P1, R21, R6, 0x1 ;  /* 0x0000000615147211 */ /* 0x000fc600078208ff */
[C---:B------:R-:W-:Y:S01]  /*0630*/  IMAD R25, R8.reuse, 0x2, R11 ;  /* 0x0000000208197824 */ /* 0x040fe200078e020b */
[----:B------:R1:W5:Y:S03]  /*0640*/  LDG.E.U16 R10, desc[UR30][R18.64] ;  /* 0x0000001e120a7981 */ /* 0x000366000c1e1500 */
[----:B0-----:R-:W-:Y:S01]  /*0650*/  IMAD R13, R8, 0x2, R25 ;  /* 0x00000002080d7824 */ /* 0x001fe200078e0219 */
[----:B------:R-:W-:-:S04]  /*0660*/  LEA.HI.X.SX32 R21, R21, R7, 0x1, P1 ;  /* 0x0000000715157211 */ /* 0x000fc800008f0eff */
[----:B------:R-:W-:Y:S02]  /*0670*/  LEA R15, R8, R13, 0x1 ;  /* 0x0000000d080f7211 */ /* 0x000fe400078e08ff */
[----:B------:R-:W-:-:S03]  /*0680*/  LEA R22, P1, R11, R6, 0x1 ;  /* 0x000000060b167211 */ /* 0x000fc600078208ff */
[C---:B----4-:R-:W-:Y:S01]  /*0690*/  IMAD R17, R8.reuse, 0x2, R15 ;  /* 0x0000000208117824 */ /* 0x050fe200078e020f */
[-C--:B------:R-:W-:Y:S02]  /*06a0*/  LEA.HI.X.SX32 R23, R11, R7.reuse, 0x1, P1 ;  /* 0x000000070b177211 */ /* 0x080fe400008f0eff */
[-C--:B------:R-:W-:Y:S01]  /*06b0*/  LEA R26, P1, R13, R6.reuse, 0x1 ;  /* 0x000000060d1a7211 */ /* 0x080fe200078208ff */
[----:B------:R-:W-:Y:S01]  /*06c0*/  IMAD R29, R8, 0x2, R17 ;  /* 0x00000002081d7824 */ /* 0x000fe200078e0211 */
[-C--:B------:R-:W-:Y:S01]  /*06d0*/  LEA R24, P2, R25, R6.reuse, 0x1 ;  /* 0x0000000619187211 */ /* 0x080fe200078408ff */
[----:B------:R0:W5:Y:S01]  /*06e0*/  LDG.E.U16 R11, desc[UR30][R20.64] ;  /* 0x0000001e140b7981 */ /* 0x000162000c1e1500 */
[-C--:B------:R-:W-:Y:S02]  /*06f0*/  LEA.HI.X.SX32 R27, R13, R7.reuse, 0x1, P1 ;  /* 0x000000070d1b7211 */ /* 0x080fe400008f0eff */
[----:B------:R-:W-:Y:S01]  /*0700*/  LEA.HI.X.SX32 R25, R25, R7, 0x1, P2 ;  /* 0x0000000719197211 */ /* 0x000fe200010f0eff */
[----:B------:R-:W5:Y:S01]  /*0710*/  LDG.E.U16 R12, desc[UR30][R22.64] ;  /* 0x0000001e160c7981 */ /* 0x000f62000c1e1500 */
[----:B-1----:R-:W-:-:S02]  /*0720*/  LEA R18, P1, R15, R6, 0x1 ;  /* 0x000000060f127211 */ /* 0x002fc400078208ff */
[C---:B------:R-:W-:Y:S01]  /*0730*/  LEA R31, R8.reuse, R29, 0x1 ;  /* 0x0000001d081f7211 */ /* 0x040fe200078e08ff */
[----:B------:R1:W5:Y:S01]  /*0740*/  LDG.E.U16 R13, desc[UR30][R24.64] ;  /* 0x0000001e180d7981 */ /* 0x000362000c1e1500 */
[-C--:B------:R-:W-:Y:S02]  /*0750*/  LEA.HI.X.SX32 R19, R15, R7.reuse, 0x1, P1 ;  /* 0x000000070f137211 */ /* 0x080fe400008f0eff */
[CC--:B0-----:R-:W-:Y:S01]  /*0760*/  LEA R20, P1, R17.reuse, R6.reuse, 0x1 ;  /* 0x0000000611147211 */ /* 0x0c1fe200078208ff */
[----:B------:R0:W5:Y:S03]  /*0770*/  LDG.E.U16 R14, desc[UR30][R26.64] ;  /* 0x0000001e1a0e7981 */ /* 0x000166000c1e1500 */
[----:B------:R-:W-:Y:S01]  /*0780*/  LEA.HI.X.SX32 R21, R17, R7, 0x1, P1 ;  /* 0x0000000711157211 */ /* 0x000fe200008f0eff */
[----:B------:R-:W5:Y:S01]  /*0790*/  LDG.E.U16 R15, desc[UR30][R18.64] ;  /* 0x0000001e120f7981 */ /* 0x000f62000c1e1500 */
[----:B-1----:R-:W-:Y:S01]  /*07a0*/  IMAD R25, R8, 0x2, R31 ;  /* 0x0000000208197824 */ /* 0x002fe200078e021f */
[----:B------:R-:W-:-:S02]  /*07b0*/  LEA R22, P1, R31, R6, 0x1 ;  /* 0x000000061f167211 */ /* 0x000fc400078208ff */
[----:B------:R-:W5:Y:S01]  /*07c0*/  LDG.E.U16 R16, desc[UR30][R20.64] ;  /* 0x0000001e14107981 */ /* 0x000f62000c1e1500 */
[C---:B0-----:R-:W-:Y:S01]  /*07d0*/  IMAD R27, R8.reuse, 0x2, R25 ;  /* 0x00000002081b7824 */ /* 0x041fe200078e0219 */
[----:B------:R-:W-:Y:S02]  /*07e0*/  LEA R28, P2, R29, R6, 0x1 ;  /* 0x000000061d1c7211 */ /* 0x000fe400078408ff */
[----:B------:R-:W-:Y:S02]  /*07f0*/  LEA.HI.X.SX32 R23, R31, R7, 0x1, P1 ;  /* 0x000000071f177211 */ /* 0x000fe400008f0eff */
[C---:B------:R-:W-:Y:S02]  /*0800*/  LEA R31, R8.reuse, R27, 0x1 ;  /* 0x0000001b081f7211 */ /* 0x040fe400078e08ff */
[----:B------:R-:W-:Y:S01]  /*0810*/  LEA.HI.X.SX32 R29, R29, R7, 0x1, P2 ;  /* 0x000000071d1d7211 */ /* 0x000fe200010f0eff */
[----:B------:R-:W5:Y:S02]  /*0820*/  LDG.E.U16 R18, desc[UR30][R22.64] ;  /* 0x0000001e16127981 */ /* 0x000f64000c1e1500 */
[----:B------:R-:W-:-:S02]  /*0830*/  IMAD R33, R8, 0x2, R31 ;  /* 0x0000000208217824 */ /* 0x000fc400078e021f */
[----:B------:R0:W5:Y:S01]  /*0840*/  LDG.E.U16 R17, desc[UR30][R28.64] ;  /* 0x0000001e1c117981 */ /* 0x000162000c1e1500 */
[----:B------:R-:W-:Y:S01]  /*0850*/  LEA R24, P1, R25, R6, 0x1 ;  /* 0x0000000619187211 */ /* 0x000fe200078208ff */
[----:B0-----:R-:W-:-:S03]  /*0860*/  IMAD R29, R8, 0x2, R33 ;  /* 0x00000002081d7824 */ /* 0x001fc600078e0221 */
[----:B------:R-:W-:Y:S02]  /*0870*/  LEA.HI.X.SX32 R25, R25, R7, 0x1, P1 ;  /* 0x0000000719197211 */ /* 0x000fe400008f0eff */
[----:B------:R-:W-:-:S03]  /*0880*/  LEA R23, R8, R29, 0x1 ;  /* 0x0000001d08177211 */ /* 0x000fc600078e08ff */
[----:B------:R0:W5:Y:S01]  /*0890*/  LDG.E.U16 R19, desc[UR30][R24.64] ;  /* 0x0000001e18137981 */ /* 0x000162000c1e1500 */
[----:B------:R-:W-:Y:S01]  /*08a0*/  LEA R26, P1, R27, R6, 0x1 ;  /* 0x000000061b1a7211 */ /* 0x000fe200078208ff */
[----:B------:R-:W-:-:S03]  /*08b0*/  IMAD R37, R8, 0x2, R23 ;  /* 0x0000000208257824 */ /* 0x000fc600078e0217 */
[-C--:B------:R-:W-:Y:S02]  /*08c0*/  LEA.HI.X.SX32 R27, R27, R7.reuse, 0x1, P1 ;  /* 0x000000071b1b7211 */ /* 0x080fe400008f0eff */
[CC--:B------:R-:W-:Y:S01]  /*08d0*/  LEA R32, P1, R33.reuse, R6.reuse, 0x1 ;  /* 0x0000000621207211 */ /* 0x0c0fe200078208ff */
[C---:B0-----:R-:W-:Y:S02]  /*08e0*/  IMAD R25, R8.reuse, 0x2, R37 ;  /* 0x0000000208197824 */ /* 0x041fe400078e0225 */
[----:B------:R0:W5:Y:S01]  /*08f0*/  LDG.E.U16 R20, desc[UR30][R26.64] ;  /* 0x0000001e1a147981 */ /* 0x000162000c1e1500 */
[----:B------:R-:W-:Y:S02]  /*0900*/  LEA.HI.X.SX32 R33, R33, R7, 0x1, P1 ;  /* 0x0000000721217211 */ /* 0x000fe400008f0eff */
[-C--:B------:R-:W-:Y:S02]  /*0910*/  LEA R28, P1, R29, R6.reuse, 0x1 ;  /* 0x000000061d1c7211 */ /* 0x080fe400078208ff */
[----:B------:R-:W-:Y:S01]  /*0920*/  LEA R30, P2, R31, R6, 0x1 ;  /* 0x000000061f1e7211 */ /* 0x000fe200078408ff */
[----:B------:R1:W5:Y:S01]  /*0930*/  LDG.E.U16 R22, desc[UR30][R32.64] ;  /* 0x0000001e20167981 */ /* 0x000362000c1e1500 */
[----:B0-----:R-:W-:-:S02]  /*0940*/  LEA R27, R8, R25, 0x1 ;  /* 0x00000019081b7211 */ /* 0x001fc400078e08ff */
[----:B------:R-:W-:-:S03]  /*0950*/  LEA.HI.X.SX32 R29, R29, R7, 0x1, P1 ;  /* 0x000000071d1d7211 */ /* 0x000fc600008f0eff */
[C---:B-1----:R-:W-:Y:S01]  /*0960*/  IMAD R33, R8.reuse, 0x2, R27 ;  /* 0x0000000208217824 */ /* 0x042fe200078e021b */
[-C--:B------:R-:W-:Y:S02]  /*0970*/  LEA.HI.X.SX32 R31, R31, R7.reuse, 0x1, P2 ;  /* 0x000000071f1f7211 */ /* 0x080fe400010f0eff */
[-C--:B------:R-:W-:Y:S01]  /*0980*/  LEA R34, P1, R23, R6.reuse, 0x1 ;  /* 0x0000000617227211 */ /* 0x080fe200078208ff */
[----:B------:R-:W-:Y:S01]  /*0990*/  IMAD R41, R8, 0x2, R33 ;  /* 0x0000000208297824 */ /* 0x000fe200078e0221 */
[-C--:B------:R-:W-:Y:S01]  /*09a0*/  LEA R36, P2, R37, R6.reuse, 0x1 ;  /* 0x0000000625247211 */ /* 0x080fe200078408ff */
[----:B------:R-:W5:Y:S01]  /*09b0*/  LDG.E.U16 R21, desc[UR30][R30.64] ;  /* 0x0000001e1e157981 */ /* 0x000f62000c1e1500 */
[-C--:B------:R-:W-:Y:S02]  /*09c0*/  LEA.HI.X.SX32 R35, R23, R7.reuse, 0x1, P1 ;  /* 0x0000000717237211 */ /* 0x080fe400008f0eff */
[----:B------:R-:W-:Y:S01]  /*09d0*/  LEA.HI.X.SX32 R37, R37, R7, 0x1, P2 ;  /* 0x0000000725257211 */ /* 0x000fe200010f0eff */
[----:B------:R0:W5:Y:S01]  /*09e0*/  LDG.E.U16 R23, desc[UR30][R28.64] ;  /* 0x0000001e1c177981 */ /* 0x000162000c1e1500 */
[----:B------:R-:W-:-:S03]  /*09f0*/  LEA R38, P1, R25, R6, 0x1 ;  /* 0x0000000619267211 */ /* 0x000fc600078208ff */
[----:B------:R-:W5:Y:S01]  /*0a00*/  LDG.E.U16 R24, desc[UR30][R34.64] ;  /* 0x0000001e22187981 */ /* 0x000f62000c1e1500 */
[----:B------:R-:W-:-:S03]  /*0a10*/  LEA.HI.X.SX32 R39, R25, R7, 0x1, P1 ;  /* 0x0000000719277211 */ /* 0x000fc600008f0eff */
[----:B------:R1:W5:Y:S01]  /*0a20*/  LDG.E.U16 R25, desc[UR30][R36.64] ;  /* 0x0000001e24197981 */ /* 0x000362000c1e1500 */
[C---:B0-----:R-:W-:Y:S02]  /*0a30*/  LEA R29, R8.reuse, R41, 0x1 ;  /* 0x00000029081d7211 */ /* 0x041fe400078e08ff */
[C---:B------:R-:W-:Y:S01]  /*0a40*/  LEA R30, P1, R27.reuse, R6, 0x1 ;  /* 0x000000061b1e7211 */ /* 0x040fe200078208ff */
[----:B------:R0:W5:Y:S02]  /*0a50*/  LDG.E.U16 R26, desc[UR30][R38.64] ;  /* 0x0000001e261a7981 */ /* 0x000164000c1e1500 */
[----:B-1----:R-:W-:Y:S01]  /*0a60*/  IMAD R37, R8, 0x2, R29 ;  /* 0x0000000208257824 */ /* 0x002fe200078e021d */
[----:B------:R-:W-:-:S03]  /*0a70*/  LEA.HI.X.SX32 R31, R27, R7, 0x1, P1 ;  /* 0x000000071b1f7211 */ /* 0x000fc600008f0eff */
[C---:B0-----:R-:W-:Y:S01]  /*0a80*/  IMAD R39, R8.reuse, 0x2, R37 ;  /* 0x0000000208277824 */ /* 0x041fe200078e0225 */
[-C--:B------:R-:W-:Y:S01]  /*0a90*/  LEA R32, P1, R33, R6.reuse, 0x1 ;  /* 0x0000000621207211 */ /* 0x080fe200078208ff */
[----:B------:R-:W5:Y:S01]  /*0aa0*/  LDG.E.U16 R27, desc[UR30][R30.64] ;  /* 0x0000001e1e1b7981 */ /* 0x000f62000c1e1500 */
[-C--:B------:R-:W-:Y:S02]  /*0ab0*/  LEA R40, P2, R41, R6.reuse, 0x1 ;  /* 0x0000000629287211 */ /* 0x080fe400078408ff */
[C---:B------:R-:W-:Y:S02]  /*0ac0*/  LEA R43, R8.reuse, R39, 0x1 ;  /* 0x00000027082b7211 */ /* 0x040fe400078e08ff */
[-C--:B------:R-:W-:Y:S02]  /*0ad0*/  LEA.HI.X.SX32 R33, R33, R7.reuse, 0x1, P1 ;  /* 0x0000000721217211 */ /* 0x080fe400008f0eff */
[-C--:B------:R-:W-:Y:S02]  /*0ae0*/  LEA.HI.X.SX32 R41, R41, R7.reuse, 0x1, P2 ;  /* 0x0000000729297211 */ /* 0x080fe400010f0eff */
[C---:B------:R-:W-:Y:S01]  /*0af0*/  LEA R34, P1, R29.reuse, R6, 0x1 ;  /* 0x000000061d227211 */ /* 0x040fe200078208ff */
[----:B------:R-:W-:Y:S01]  /*0b00*/  IMAD R45, R8, 0x2, R43 ;  /* 0x00000002082d7824 */ /* 0x000fe200078e022b */
[----:B------:R-:W5:Y:S02]  /*0b10*/  LDG.E.U16 R28, desc[UR30][R32.64] ;  /* 0x0000001e201c7981 */ /* 0x000f64000c1e1500 */
[----:B------:R-:W-:-:S02]  /*0b20*/  LEA.HI.X.SX32 R35, R29, R7, 0x1, P1 ;  /* 0x000000071d237211 */ /* 0x000fc400008f0eff */
[----:B------:R0:W5:Y:S01]  /*0b30*/  LDG.E.U16 R29, desc[UR30][R40.64] ;  /* 0x0000001e281d7981 */ /* 0x000162000c1e1500 */
[----:B------:R-:W-:-:S03]  /*0b40*/  LEA R36, P1, R37, R6, 0x1 ;  /* 0x0000000625247211 */ /* 0x000fc600078208ff */
[----:B------:R1:W5:Y:S01]  /*0b50*/  LDG.E.U16 R30, desc[UR30][R34.64] ;  /* 0x0000001e221e7981 */ /* 0x000362000c1e1500 */
[C---:B0-----:R-:W-:Y:S01]  /*0b60*/  IMAD R41, R8.reuse, 0x2, R45 ;  /* 0x0000000208297824 */ /* 0x041fe200078e022d */
[----:B------:R-:W-:Y:S02]  /*0b70*/  LEA.HI.X.SX32 R37, R37, R7, 0x1, P1 ;  /* 0x0000000725257211 */ /* 0x000fe400008f0eff */
[C---:B------:R-:W-:Y:S02]  /*0b80*/  LEA R38, P1, R39.reuse, R6, 0x1 ;  /* 0x0000000627267211 */ /* 0x040fe400078208ff */
[----:B-1----:R-:W-:Y:S01]  /*0b90*/  LEA R35, R8, R41, 0x1 ;  /* 0x0000002908237211 */ /* 0x002fe200078e08ff */
[----:B------:R0:W5:Y:S01]  /*0ba0*/  LDG.E.U16 R31, desc[UR30][R36.64] ;  /* 0x0000001e241f7981 */ /* 0x000162000c1e1500 */
[----:B------:R-:W-:-:S03]  /*0bb0*/  LEA.HI.X.SX32 R39, R39, R7, 0x1, P1 ;  /* 0x0000000727277211 */ /* 0x000fc600008f0eff */
[C---:B------:R-:W-:Y:S01]  /*0bc0*/  IMAD R49, R8.reuse, 0x2, R35 ;  /* 0x0000000208317824 */ /* 0x040fe200078e0223 */
[CC--:B------:R-:W-:Y:S01]  /*0bd0*/  LEA R44, P1, R45.reuse, R6.reuse, 0x1 ;  /* 0x000000062d2c7211 */ /* 0x0c0fe200078208ff */
[----:B------:R1:W5:Y:S02]  /*0be0*/  LDG.E.U16 R32, desc[UR30][R38.64] ;  /* 0x0000001e26207981 */ /* 0x000364000c1e1500 */
[C---:B0-----:R-:W-:Y:S01]  /*0bf0*/  IMAD R37, R8.reuse, 0x2, R49 ;  /* 0x0000000208257824 */ /* 0x041fe200078e0231 */
[----:B------:R-:W-:Y:S02]  /*0c00*/  LEA.HI.X.SX32 R45, R45, R7, 0x1, P1 ;  /* 0x000000072d2d7211 */ /* 0x000fe400008f0eff */
[C---:B------:R-:W-:Y:S02]  /*0c10*/  LEA R40, P1, R41.reuse, R6, 0x1 ;  /* 0x0000000629287211 */ /* 0x040fe400078208ff */
[----:B-1----:R-:W-:Y:S01]  /*0c20*/  LEA R39, R8, R37, 0x1 ;  /* 0x0000002508277211 */ /* 0x002fe200078e08ff */
[----:B------:R0:W5:Y:S01]  /*0c30*/  LDG.E.U16 R34, desc[UR30][R44.64] ;  /* 0x0000001e2c227981 */ /* 0x000162000c1e1500 */
[----:B------:R-:W-:-:S02]  /*0c40*/  LEA.HI.X.SX32 R41, R41, R7, 0x1, P1 ;  /* 0x0000000729297211 */ /* 0x000fc400008f0eff */
[-C--:B------:R-:W-:Y:S02]  /*0c50*/  LEA R42, P2, R43, R6.reuse, 0x1 ;  /* 0x000000062b2a7211 */ /* 0x080fe400078408ff */
[----:B------:R-:W-:Y:S02]  /*0c60*/  LEA R46, P1, R35, R6, 0x1 ;  /* 0x00000006232e7211 */ /* 0x000fe400078208ff */
[-C--:B------:R-:W-:Y:S01]  /*0c70*/  LEA.HI.X.SX32 R43, R43, R7.reuse, 0x1, P2 ;  /* 0x000000072b2b7211 */ /* 0x080fe200010f0eff */
[----:B0-----:R-:W-:Y:S01]  /*0c80*/  IMAD R45, R8, 0x2, R39 ;  /* 0x00000002082d7824 */ /* 0x001fe200078e0227 */
[----:B------:R-:W-:-:S03]  /*0c90*/  LEA.HI.X.SX32 R47, R35, R7, 0x1, P1 ;  /* 0x00000007232f7211 */ /* 0x000fc600008f0eff */
[----:B------:R0:W5:Y:S01]  /*0ca0*/  LDG.E.U16 R33, desc[UR30][R42.64] ;  /* 0x0000001e2a217981 */ /* 0x000162000c1e1500 */
[-C--:B------:R-:W-:Y:S01]  /*0cb0*/  LEA R50, P1, R37, R6.reuse, 0x1 ;  /* 0x0000000625327211 */ /* 0x080fe200078208ff */
[----:B------:R-:W-:Y:S01]  /*0cc0*/  IMAD R53, R8, 0x2, R45 ;  /* 0x0000000208357824 */ /* 0x000fe200078e022d */
[-C--:B------:R-:W-:Y:S01]  /*0cd0*/  LEA R48, P2, R49, R6.reuse, 0x1 ;  /* 0x0000000631307211 */ /* 0x080fe200078408ff */
[----:B------:R1:W5:Y:S01]  /*0ce0*/  LDG.E.U16 R35, desc[UR30][R40.64] ;  /* 0x0000001e28237981 */ /* 0x000362000c1e1500 */
[-C--:B------:R-:W-:Y:S02]  /*0cf0*/  LEA.HI.X.SX32 R51, R37, R7.reuse, 0x1, P1 ;  /* 0x0000000725337211 */ /* 0x080fe400008f0eff */
[----:B------:R-:W-:Y:S01]  /*0d00*/  LEA.HI.X.SX32 R49, R49, R7, 0x1, P2 ;  /* 0x0000000731317211 */ /* 0x000fe200010f0eff */
[----:B------:R-:W5:Y:S01]  /*0d10*/  LDG.E.U16 R36, desc[UR30][R46.64] ;  /* 0x0000001e2e247981 */ /* 0x000f62000c1e1500 */
[----:B0-----:R-:W-:-:S03]  /*0d20*/  LEA R42, P1, R39, R6, 0x1 ;  /* 0x00000006272a7211 */ /* 0x001fc600078208ff */
[----:B------:R0:W5:Y:S01]  /*0d30*/  LDG.E.U16 R37, desc[UR30][R48.64] ;  /* 0x0000001e30257981 */ /* 0x000162000c1e1500 */
[C---:B-1----:R-:W-:Y:S02]  /*0d40*/  LEA R41, R8.reuse, R53, 0x1 ;  /* 0x0000003508297211 */ /* 0x042fe400078e08ff */
[-C--:B------:R-:W-:Y:S01]  /*0d50*/  LEA.HI.X.SX32 R43, R39, R7.reuse, 0x1, P1 ;  /* 0x00000007272b7211 */ /* 0x080fe200008f0eff */
[----:B------:R1:W5:Y:S01]  /*0d60*/  LDG.E.U16 R38, desc[UR30][R50.64] ;  /* 0x0000001e32267981 */ /* 0x000362000c1e1500 */
[-C--:B------:R-:W-:Y:S02]  /*0d70*/  LEA R44, P1, R45, R6.reuse, 0x1 ;  /* 0x000000062d2c7211 */ /* 0x080fe400078208ff */
[----:B------:R-:W-:Y:S01]  /*0d80*/  LEA R52, P2, R53, R6, 0x1 ;  /* 0x0000000635347211 */ /* 0x000fe200078408ff */
[----:B------:R-:W5:Y:S01]  /*0d90*/  LDG.E.U16 R39, desc[UR30][R42.64] ;  /* 0x0000001e2a277981 */ /* 0x000f62000c1e1500 */
[----:B0-----:R-:W-:Y:S01]  /*0da0*/  IMAD R49, R8, 0x2, R41 ;  /* 0x0000000208317824 */ /* 0x001fe200078e0229 */
[----:B------:R-:W-:-:S02]  /*0db0*/  LEA.HI.X.SX32 R45, R45, R7, 0x1, P1 ;  /* 0x000000072d2d7211 */ /* 0x000fc400008f0eff */
[-C--:B------:R-:W-:Y:S01]  /*0dc0*/  LEA R46, P1, R41, R6.reuse, 0x1 ;  /* 0x00000006292e7211 */ /* 0x080fe200078208ff */
[C---:B-1----:R-:W-:Y:S01]  /*0dd0*/  IMAD R51, R8.reuse, 0x2, R49 ;  /* 0x0000000208337824 */ /* 0x042fe200078e0231 */
[-C--:B------:R-:W-:Y:S01]  /*0de0*/  LEA.HI.X.SX32 R53, R53, R7.reuse, 0x1, P2 ;  /* 0x0000000735357211 */ /* 0x080fe200010f0eff */
[----:B------:R0:W5:Y:S01]  /*0df0*/  LDG.E.U16 R40, desc[UR30][R44.64] ;  /* 0x0000001e2c287981 */ /* 0x000162000c1e1500 */
[----:B------:R-:W-:Y:S02]  /*0e00*/  LEA.HI.X.SX32 R47, R41, R7, 0x1, P1 ;  /* 0x00000007292f7211 */ /* 0x000fe400008f0eff */
[CC--:B------:R-:W-:Y:S01]  /*0e10*/  LEA R48, P1, R49.reuse, R6.reuse, 0x1 ;  /* 0x0000000631307211 */ /* 0x0c0fe200078208ff */
[----:B------:R-:W5:Y:S01]  /*0e20*/  LDG.E.U16 R41, desc[UR30][R52.64] ;  /* 0x0000001e34297981 */ /* 0x000f62000c1e1500 */
[C---:B------:R-:W-:Y:S02]  /*0e30*/  LEA R55, R8.reuse, R51, 0x1 ;  /* 0x0000003308377211 */ /* 0x040fe400078e08ff */
[-C--:B------:R-:W-:Y:S01]  /*0e40*/  LEA.HI.X.SX32 R49, R49, R7.reuse, 0x1, P1 ;  /* 0x0000000731317211 */ /* 0x080fe200008f0eff */
[----:B------:R1:W5:Y:S01]  /*0e50*/  LDG.E.U16 R42, desc[UR30][R46.64] ;  /* 0x0000001e2e2a7981 */ /* 0x000362000c1e1500 */
[-C--:B------:R-:W-:Y:S01]  /*0e60*/  LEA R50, P1, R51, R6.reuse, 0x1 ;  /* 0x0000000633327211 */ /* 0x080fe200078208ff */
[C---:B------:R-:W-:Y:S01]  /*0e70*/  IMAD R57, R8.reuse, 0x2, R55 ;  /* 0x0000000208397824 */ /* 0x040fe200078e0237 */
[-C--:B------:R-:W-:Y:S01]  /*0e80*/  LEA R54, P2, R55, R6.reuse, 0x1 ;  /* 0x0000000637367211 */ /* 0x080fe200078408ff */
[----:B------:R4:W5:Y:S01]  /*0e90*/  LDG.E.U16 R43, desc[UR30][R48.64] ;  /* 0x0000001e302b7981 */ /* 0x000962000c1e1500 */
[----:B------:R-:W-:Y:S01]  /*0ea0*/  LEA.HI.X.SX32 R51, R51, R7, 0x1, P1 ;  /* 0x0000000733337211 */ /* 0x000fe200008f0eff */
[----:B0-----:R-:W-:Y:S01]  /*0eb0*/  IMAD R45, R8, 0x2, R57 ;  /* 0x00000002082d7824 */ /* 0x001fe200078e0239 */
[----:B------:R-:W-:-:S02]  /*0ec0*/  LEA R56, P1, R57, R6, 0x1 ;  /* 0x0000000639387211 */ /* 0x000fc400078208ff */
[-C--:B------:R-:W-:Y:S01]  /*0ed0*/  LEA.HI.X.SX32 R55, R55, R7.reuse, 0x1, P2 ;  /* 0x0000000737377211 */ /* 0x080fe200010f0eff */
[----:B------:R0:W5:Y:S01]  /*0ee0*/  LDG.E.U16 R44, desc[UR30][R50.64] ;  /* 0x0000001e322c7981 */ /* 0x000162000c1e1500 */
[----:B------:R-:W-:Y:S02]  /*0ef0*/  LEA.HI.X.SX32 R57, R57, R7, 0x1, P1 ;  /* 0x0000000739397211 */ /* 0x000fe400008f0eff */
[CC--:B-1----:R-:W-:Y:S01]  /*0f00*/  LEA R46, P1, R45.reuse, R6.reuse, 0x1 ;  /* 0x000000062d2e7211 */ /* 0x0c2fe200078208ff */
[----:B------:R1:W5:Y:S01]  /*0f10*/  LDG.E.U16 R60, desc[UR30][R54.64] ;  /* 0x0000001e363c7981 */ /* 0x000362000c1e1500 */
[C---:B------:R-:W-:Y:S02]  /*0f20*/  LEA R53, R8.reuse, R45, 0x1 ;  /* 0x0000002d08357211 */ /* 0x040fe400078e08ff */
[----:B------:R-:W-:Y:S01]  /*0f30*/  LEA.HI.X.SX32 R47, R45, R7, 0x1, P1 ;  /* 0x000000072d2f7211 */ /* 0x000fe200008f0eff */
[----:B------:R0:W5:Y:S02]  /*0f40*/  LDG.E.U16 R62, desc[UR30][R56.64] ;  /* 0x0000001e383e7981 */ /* 0x000164000c1e1500 */
[C---:B------:R-:W-:Y:S01]  /*0f50*/  IMAD R45, R8.reuse, 0x2, R53 ;  /* 0x00000002082d7824 */ /* 0x040fe200078e0235 */
[-C--:B----4-:R-:W-:Y:S01]  /*0f60*/  LEA R48, P1, R53, R6.reuse, 0x1 ;  /* 0x0000000635307211 */ /* 0x090fe200078208ff */
[----:B------:R4:W5:Y:S02]  /*0f70*/  LDG.E.U16 R61, desc[UR30][R46.64] ;  /* 0x0000001e2e3d7981 */ /* 0x000964000c1e1500 */
[----:B------:R-:W-:Y:S01]  /*0f80*/  IMAD R59, R8, 0x2, R45 ;  /* 0x00000002083b7824 */ /* 0x000fe200078e022d */
[----:B------:R-:W-:-:S02]  /*0f90*/  LEA R52, P2, R45, R6, 0x1 ;  /* 0x000000062d347211 */ /* 0x000fc400078408ff */
[-C--:B------:R-:W-:Y:S02]  /*0fa0*/  LEA.HI.X.SX32 R49, R53, R7.reuse, 0x1, P1 ;  /* 0x0000000735317211 */ /* 0x080fe400008f0eff */
[----:B------:R-:W-:Y:S02]  /*0fb0*/  LEA.HI.X.SX32 R53, R45, R7, 0x1, P2 ;  /* 0x000000072d357211 */ /* 0x000fe400010f0eff */
[CC--:B0-----:R-:W-:Y:S01]  /*0fc0*/  LEA R50, P1, R59.reuse, R6.reuse, 0x1 ;  /* 0x000000063b327211 */ /* 0x0c1fe200078208ff */
[----:B------:R0:W5:Y:S01]  /*0fd0*/  LDG.E.U16 R63, desc[UR30][R48.64] ;  /* 0x0000001e303f7981 */ /* 0x000162000c1e1500 */
[C---:B------:R-:W-:Y:S02]  /*0fe0*/  LEA R45, R8.reuse, R59, 0x1 ;  /* 0x0000003b082d7211 */ /* 0x040fe400078e08ff */
[----:B------:R-:W-:Y:S01]  /*0ff0*/  LEA.HI.X.SX32 R51, R59, R7, 0x1, P1 ;  /* 0x000000073b337211 */ /* 0x000fe200008f0eff */
[----:B------:R0:W5:Y:S01]  /*1000*/  LDG.E.U16 R64, desc[UR30][R52.64] ;  /* 0x0000001e34407981 */ /* 0x000162000c1e1500 */
[----:B-1----:R-:W-:Y:S01]  /*1010*/  LEA R54, P1, R45, R6, 0x1 ;  /* 0x000000062d367211 */ /* 0x002fe200078208ff */
[----:B------:R-:W-:-:S02]  /*1020*/  IMAD R57, R8, 0x2, R45 ;  /* 0x0000000208397824 */ /* 0x000fc400078e022d */
[----:B------:R1:W5:Y:S01]  /*1030*/  LDG.E.U16 R66, desc[UR30][R50.64] ;  /* 0x0000001e32427981 */ /* 0x000362000c1e1500 */
[----:B------:R-:W-:Y:S01]  /*1040*/  LEA.HI.X.SX32 R55, R45, R7, 0x1, P1 ;  /* 0x000000072d377211 */ /* 0x000fe200008f0eff */
[----:B------:R-:W-:Y:S01]  /*1050*/  IMAD R45, R8, 0x2, R57 ;  /* 0x00000002082d7824 */ /* 0x000fe200078e0239 */
[----:B----4-:R-:W-:-:S03]  /*1060*/  LEA R46, P1, R57, R6, 0x1 ;  /* 0x00000006392e7211 */ /* 0x010fc600078208ff */
[----:B------:R4:W5:Y:S01]  /*1070*/  LDG.E.U16 R65, desc[UR30][R54.64] ;  /* 0x0000001e36417981 */ /* 0x000962000c1e1500 */
[-C--:B------:R-:W-:Y:S02]  /*1080*/  LEA R56, P2, R45, R6.reuse, 0x1 ;  /* 0x000000062d387211 */ /* 0x080fe400078408ff */
[C---:B------:R-:W-:Y:S02]  /*1090*/  LEA R59, R8.reuse, R45, 0x1 ;  /* 0x0000002d083b7211 */ /* 0x040fe400078e08ff */
[-C--:B------:R-:W-:Y:S02]  /*10a0*/  LEA.HI.X.SX32 R47, R57, R7.reuse, 0x1, P1 ;  /* 0x00000007392f7211 */ /* 0x080fe400008f0eff */
[-C--:B------:R-:W-:Y:S01]  /*10b0*/  LEA.HI.X.SX32 R57, R45, R7.reuse, 0x1, P2 ;  /* 0x000000072d397211 */ /* 0x080fe200010f0eff */
[C---:B------:R-:W-:Y:S01]  /*10c0*/  IMAD R45, R8.reuse, 0x2, R59 ;  /* 0x00000002082d7824 */ /* 0x040fe200078e023b */
[CC--:B0-----:R-:W-:Y:S01]  /*10d0*/  LEA R48, P1, R59.reuse, R6.reuse, 0x1 ;  /* 0x000000063b307211 */ /* 0x0c1fe200078208ff */
[----:B------:R0:W5:Y:S02]  /*10e0*/  LDG.E.U16 R67, desc[UR30][R46.64] ;  /* 0x0000001e2e437981 */ /* 0x000164000c1e1500 */
[----:B------:R-:W-:Y:S01]  /*10f0*/  IMAD R53, R8, 0x2, R45 ;  /* 0x0000000208357824 */ /* 0x000fe200078e022d */
[----:B------:R-:W-:Y:S01]  /*1100*/  LEA.HI.X.SX32 R49, R59, R7, 0x1, P1 ;  /* 0x000000073b317211 */ /* 0x000fe200008f0eff */
[----:B------:R-:W5:Y:S01]  /*1110*/  LDG.E.U16 R68, desc[UR30][R56.64] ;  /* 0x0000001e38447981 */ /* 0x000f62000c1e1500 */
[----:B-1----:R-:W-:-:S03]  /*1120*/  LEA R50, P1, R45, R6, 0x1 ;  /* 0x000000062d327211 */ /* 0x002fc600078208ff */
[----:B------:R1:W5:Y:S01]  /*1130*/  LDG.E.U16 R70, desc[UR30][R48.64] ;  /* 0x0000001e30467981 */ /* 0x000362000c1e1500 */
[----:B------:R-:W-:Y:S02]  /*1140*/  LEA.HI.X.SX32 R51, R45, R7, 0x1, P1 ;  /* 0x000000072d337211 */ /* 0x000fe400008f0eff */
[C---:B------:R-:W-:Y:S02]  /*1150*/  LEA R45, R8.reuse, R53, 0x1 ;  /* 0x00000035082d7211 */ /* 0x040fe400078e08ff */
[-C--:B------:R-:W-:Y:S01]  /*1160*/  LEA R52, P1, R53, R6.reuse, 0x1 ;  /* 0x0000000635347211 */ /* 0x080fe200078208ff */
[----:B------:R1:W5:Y:S01]  /*1170*/  LDG.E.U16 R69, desc[UR30][R50.64] ;  /* 0x0000001e32457981 */ /* 0x000362000c1e1500 */
[-C--:B----4-:R-:W-:Y:S01]  /*1180*/  LEA R54, P2, R45, R6.reuse, 0x1 ;  /* 0x000000062d367211 */ /* 0x090fe200078408ff */
[C---:B------:R-:W-:Y:S01]  /*1190*/  IMAD R59, R8.reuse, 0x2, R45 ;  /* 0x00000002083b7824 */ /* 0x040fe200078e022d */
[-C--:B------:R-:W-:Y:S02]  /*11a0*/  LEA.HI.X.SX32 R53, R53, R7.reuse, 0x1, P1 ;  /* 0x0000000735357211 */ /* 0x080fe400008f0eff */
[-C--:B------:R-:W-:Y:S01]  /*11b0*/  LEA.HI.X.SX32 R55, R45, R7.reuse, 0x1, P2 ;  /* 0x000000072d377211 */ /* 0x080fe200010f0eff */
[----:B------:R-:W-:Y:S01]  /*11c0*/  IMAD R45, R8, 0x2, R59 ;  /* 0x00000002082d7824 */ /* 0x000fe200078e023b */
[CC--:B0-----:R-:W-:Y:S01]  /*11d0*/  LEA R46, P1, R59.reuse, R6.reuse, 0x1 ;  /* 0x000000063b2e7211 */ /* 0x0c1fe200078208ff */
[----:B------:R0:W5:Y:S03]  /*11e0*/  LDG.E.U16 R71, desc[UR30][R52.64] ;  /* 0x0000001e34477981 */ /* 0x000166000c1e1500 */
[----:B------:R-:W-:Y:S01]  /*11f0*/  LEA.HI.X.SX32 R47, R59, R7, 0x1, P1 ;  /* 0x000000073b2f7211 */ /* 0x000fe200008f0eff */
[----:B------:R-:W5:Y:S01]  /*1200*/  LDG.E.U16 R72, desc[UR30][R54.64] ;  /* 0x0000001e36487981 */ /* 0x000f62000c1e1500 */
[----:B-1----:R-:W-:-:S02]  /*1210*/  LEA R48, P1, R45, R6, 0x1 ;  /* 0x000000062d307211 */ /* 0x002fc400078208ff */
[----:B------:R-:W-:Y:S01]  /*1220*/  LEA R57, R8, R45, 0x1 ;  /* 0x0000002d08397211 */ /* 0x000fe200078e08ff */
[----:B------:R1:W5:Y:S01]  /*1230*/  LDG.E.U16 R74, desc[UR30][R46.64] ;  /* 0x0000001e2e4a7981 */ /* 0x000362000c1e1500 */
[----:B------:R-:W-:-:S03]  /*1240*/  LEA.HI.X.SX32 R49, R45, R7, 0x1, P1 ;  /* 0x000000072d317211 */ /* 0x000fc600008f0eff */
[C---:B------:R-:W-:Y:S01]  /*1250*/  IMAD R45, R8.reuse, 0x2, R57 ;  /* 0x00000002082d7824 */ /* 0x040fe200078e0239 */
[-C--:B------:R-:W-:Y:S01]  /*1260*/  LEA R50, P1, R57, R6.reuse, 0x1 ;  /* 0x0000000639327211 */ /* 0x080fe200078208ff */
[----:B------:R4:W5:Y:S02]  /*1270*/  LDG.E.U16 R73, desc[UR30][R48.64] ;  /* 0x0000001e30497981 */ /* 0x000964000c1e1500 */
[C---:B------:R-:W-:Y:S01]  /*1280*/  IMAD R59, R8.reuse, 0x2, R45 ;  /* 0x00000002083b7824 */ /* 0x040fe200078e022d */
[-C--:B------:R-:W-:Y:S02]  /*1290*/  LEA R56, P2, R45, R6.reuse, 0x1 ;  /* 0x000000062d387211 */ /* 0x080fe400078408ff */
[-C--:B------:R-:W-:Y:S02]  /*12a0*/  LEA.HI.X.SX32 R51, R57, R7.reuse, 0x1, P1 ;  /* 0x0000000739337211 */ /* 0x080fe400008f0eff */
[----:B------:R-:W-:Y:S02]  /*12b0*/  LEA.HI.X.SX32 R57, R45, R7, 0x1, P2 ;  /* 0x000000072d397211 */ /* 0x000fe400010f0eff */
[----:B0-----:R-:W-:Y:S01]  /*12c0*/  LEA R52, P1, R59, R6, 0x1 ;  /* 0x000000063b347211 */ /* 0x001fe200078208ff */
[----:B------:R0:W5:Y:S01]  /*12d0*/  LDG.E.U16 R76, desc[UR30][R50.64] ;  /* 0x0000001e324c7981 */ /* 0x000162000c1e1500 */
[----:B------:R-:W-:-:S02]  /*12e0*/  LEA R45, R8, R59, 0x1 ;  /* 0x0000003b082d7211 */ /* 0x000fc400078e08ff */
[-C--:B------:R-:W-:Y:S01]  /*12f0*/  LEA.HI.X.SX32 R53, R59, R7.reuse, 0x1, P1 ;  /* 0x000000073b357211 */ /* 0x080fe200008f0eff */
[----:B------:R0:W5:Y:S01]  /*1300*/  LDG.E.U16 R77, desc[UR30][R56.64] ;  /* 0x0000001e384d7981 */ /* 0x000162000c1e1500 */
[CC--:B-1----:R-:W-:Y:S01]  /*1310*/  LEA R46, P1, R45.reuse, R6.reuse, 0x1 ;  /* 0x000000062d2e7211 */ /* 0x0c2fe200078208ff */
[C---:B------:R-:W-:Y:S02]  /*1320*/  IMAD R55, R8.reuse, 0x2, R45 ;  /* 0x0000000208377824 */ /* 0x040fe400078e022d */
[----:B------:R1:W5:Y:S01]  /*1330*/  LDG.E.U16 R82, desc[UR30][R52.64] ;  /* 0x0000001e34527981 */ /* 0x000362000c1e1500 */
[----:B------:R-:W-:Y:S01]  /*1340*/  LEA.HI.X.SX32 R47, R45, R7, 0x1, P1 ;  /* 0x000000072d2f7211 */ /* 0x000fe200008f0eff */
[----:B------:R-:W-:Y:S01]  /*1350*/  IMAD R45, R8, 0x2, R55 ;  /* 0x00000002082d7824 */ /* 0x000fe200078e0237 */
[-C--:B----4-:R-:W-:Y:S01]  /*1360*/  LEA R48, P1, R55, R6.reuse, 0x1 ;  /* 0x0000000637307211 */ /* 0x090fe200078208ff */
[----:B------:R-:W-:Y:S01]  /*1370*/  IMAD R78, R78, UR10, RZ ;  /* 0x0000000a4e4e7c24 */ /* 0x000fe2000f8e02ff */
[----:B------:R-:W-:Y:S01]  /*1380*/  R2UR UR29, R58 ;  /* 0x000000003a1d72ca */ /* 0x000fe200000e0000 */
[----:B------:R4:W5:Y:S01]  /*1390*/  LDG.E.U16 R46, desc[UR30][R46.64] ;  /* 0x0000001e2e2e7981 */ /* 0x000962000c1e1500 */
[----:B------:R-:W-:-:S02]  /*13a0*/  LEA R54, P2, R45, R6, 0x1 ;  /* 0x000000062d367211 */ /* 0x000fc400078408ff */
[C---:B------:R-:W-:Y:S02]  /*13b0*/  LEA R59, R8.reuse, R45, 0x1 ;  /* 0x0000002d083b7211 */ /* 0x040fe400078e08ff */
[-C--:B------:R-:W-:Y:S02]  /*13c0*/  LEA.HI.X.SX32 R49, R55, R7.reuse, 0x1, P1 ;  /* 0x0000000737317211 */ /* 0x080fe400008f0eff */
[-C--:B------:R-:W-:Y:S01]  /*13d0*/  LEA.HI.X.SX32 R55, R45, R7.reuse, 0x1, P2 ;  /* 0x000000072d377211 */ /* 0x080fe200010f0eff */
[----:B------:R-:W-:Y:S01]  /*13e0*/  IMAD R45, R8, 0x2, R59 ;  /* 0x00000002082d7824 */ /* 0x000fe200078e023b */
[CC--:B0-----:R-:W-:Y:S01]  /*13f0*/  LEA R50, P1, R59.reuse, R6.reuse, 0x1 ;  /* 0x000000063b327211 */ /* 0x0c1fe200078208ff */
[----:B------:R-:W-:Y:S01]  /*1400*/  IMAD.SHL.U32 R81, R78, 0x2, RZ ;  /* 0x000000024e517824 */ /* 0x000fe200078e00ff */
[----:B------:R-:W-:Y:S01]  /*1410*/  SHF.R.S32.HI R58, RZ, 0x6, R0 ;  /* 0x00000006ff3a7819 */ /* 0x000fe20000011400 */
[----:B------:R-:W-:Y:S01]  /*1420*/  IMAD R57, R8, 0x2, R45 ;  /* 0x0000000208397824 */ /* 0x000fe200078e022d */
[----:B------:R-:W-:Y:S01]  /*1430*/  LEA.HI.X.SX32 R51, R59, R7, 0x1, P1 ;  /* 0x000000073b337211 */ /* 0x000fe200008f0eff */
[----:B------:R4:W5:Y:S01]  /*1440*/  LDG.E.U16 R48, desc[UR30][R48.64] ;  /* 0x0000001e30307981 */ /* 0x000962000c1e1500 */
[----:B-1----:R-:W-:-:S02]  /*1450*/  LEA R52, P1, R45, R6, 0x1 ;  /* 0x000000062d347211 */ /* 0x002fc400078208ff */
[----:B------:R-:W-:Y:S01]  /*1460*/  LEA R8, R8, R57, 0x1 ;  /* 0x0000003908087211 */ /* 0x000fe200078e08ff */
[----:B------:R-:W-:Y:S01]  /*1470*/  IMAD.HI R78, R78, 0x2, RZ ;  /* 0x000000024e4e7827 */ /* 0x000fe200078e02ff */
[-C--:B------:R-:W-:Y:S01]  /*1480*/  LEA R56, P2, R57, R6.reuse, 0x1 ;  /* 0x0000000639387211 */ /* 0x080fe200078408ff */
[----:B------:R4:W5:Y:S01]  /*1490*/  LDG.E.U16 R54, desc[UR30][R54.64] ;  /* 0x0000001e36367981 */ /* 0x000962000c1e1500 */
[-C--:B------:R-:W-:Y:S02]  /*14a0*/  LEA.HI.X.SX32 R53, R45, R7.reuse, 0x1, P1 ;  /* 0x000000072d357211 */ /* 0x080fe400008f0eff */
[C---:B------:R-:W-:Y:S01]  /*14b0*/  LEA R6, P1, R8.reuse, R6, 0x1 ;  /* 0x0000000608067211 */ /* 0x040fe200078208ff */
[----:B------:R4:W5:Y:S01]  /*14c0*/  LDG.E.U16 R50, desc[UR30][R50.64] ;  /* 0x0000001e32327981 */ /* 0x000962000c1e1500 */
[-C--:B------:R-:W-:Y:S02]  /*14d0*/  LEA.HI.X.SX32 R57, R57, R7.reuse, 0x1, P2 ;  /* 0x0000000739397211 */ /* 0x080fe400010f0eff */
[----:B------:R-:W-:Y:S01]  /*14e0*/  LEA.HI.X.SX32 R7, R8, R7, 0x1, P1 ;  /* 0x0000000708077211 */ /* 0x000fe200008f0eff */
[----:B------:R4:W5:Y:S01]  /*14f0*/  LDG.E.U16 R52, desc[UR30][R52.64] ;  /* 0x0000001e34347981 */ /* 0x000962000c1e1500 */
[----:B------:R-:W-:-:S02]  /*1500*/  LOP3.LUT R8, R0, 0x7f, RZ, 0xc0, !PT ;  /* 0x0000007f00087812 */ /* 0x000fc400078ec0ff */
[----:B------:R-:W-:Y:S01]  /*1510*/  SHF.R.U32.HI R45, RZ, 0x5, R0 ;  /* 0x00000005ff2d7819 */ /* 0x000fe20000011600 */
[----:B------:R4:W5:Y:S02]  /*1520*/  LDG.E.U16 R56, desc[UR30][R56.64] ;  /* 0x0000001e38387981 */ /* 0x000964000c1e1500 */
[----:B---3--:R-:W-:Y:S01]  /*1530*/  IMAD R8, R8, UR4, RZ ;  /* 0x0000000408087c24 */ /* 0x008fe2000f8e02ff */
[----:B------:R-:W-:Y:S01]  /*1540*/  R2UR UR19, R45 ;  /* 0x000000002d1372ca */ /* 0x000fe200000e0000 */
[----:B------:R4:W5:Y:S01]  /*1550*/  LDG.E.U16 R6, desc[UR30][R6.64] ;  /* 0x0000001e06067981 */ /* 0x000962000c1e1500 */
[----:B------:R-:W-:Y:S01]  /*1560*/  LOP3.LUT R45, R0, 0x3f, RZ, 0xc0, !PT ;  /* 0x0000003f002d7812 */ /* 0x000fe200078ec0ff */
[----:B------:R-:W-:Y:S01]  /*1570*/  IMAD.SHL.U32 R80, R8, 0x2, RZ ;  /* 0x0000000208507824 */ /* 0x000fe200078e00ff */
[----:B------:R-:W-:Y:S01]  /*1580*/  SGXT R58, R58, 0x1 ;  /* 0x000000013a3a781a */ /* 0x000fe20000000200 */
[----:B------:R-:W-:Y:S01]  /*1590*/  IMAD.HI R8, R8, 0x2, RZ ;  /* 0x0000000208087827 */ /* 0x000fe200078e02ff */
[----:B------:R-:W-:-:S02]  /*15a0*/  SHF.L.U32 R45, R45, 0x1, RZ ;  /* 0x000000012d2d7819 */ /* 0x000fc400000006ff */
[----:B--2---:R-:W-:Y:S02]  /*15b0*/  IADD3 R80, P1, P2, R80, R84, R81 ;  /* 0x0000005450507210 */ /* 0x004fe40007a3e051 */
[----:B------:R-:W-:Y:S02]  /*15c0*/  LOP3.LUT R75, R45, 0x90, R58, 0x78, !PT ;  /* 0x000000902d4b7812 */ /* 0x000fe400078e783a */
[----:B------:R-:W-:Y:S01]  /*15d0*/  IADD3.X R81, PT, PT, R8, R85, R78, P1, P2 ;  /* 0x0000005508517210 */ /* 0x000fe20000fe444e */
[----:B----4-:R-:W-:Y:S08]  /*15e0*/  @P0 BRA `(.L_x_5) ;  /* 0x0000000000180947 */ /* 0x010ff00003800000 */
[----:B------:R-:W-:Y:S01]  /*15f0*/  ELECT P1, URZ, PT ;  /* 0x0000000000ff782f */ /* 0x000fe20003820000 */
[----:B------:R-:W-:Y:S01]  /*1600*/  IMAD.MOV.U32 R7, RZ, RZ, 0x1 ;  /* 0x00000001ff077424 */ /* 0x000fe200078e00ff */
[----:B------:R-:W-:Y:S01]  /*1610*/  UMOV UR4, 0x40 ;  /* 0x0000004000047882 */ /* 0x000fe20000000000 */
[----:B------:R-:W-:Y:S01]  /*1620*/  UVIRTCOUNT.DEALLOC.SMPOOL 0x80 ;  /* 0x000000800000784c */ /* 0x000fe20000000000 */
[----:B------:R-:W-:-:S09]  /*1630*/  ULEA UR4, UR6, UR4, 0x18 ;  /* 0x0000000406047291 */ /* 0x000fd2000f8ec0ff */
[----:B------:R0:W-:Y:S03]  /*1640*/  @P1 STS.U8 [UR4], R7 ;  /* 0x00000007ff001988 */ /* 0x0001e60008000004 */
.L_x_5:
[----:B------:R-:W-:Y:S01]  /*1650*/  USHF.L.U32 UR4, UR19, 0x15, URZ ;  /* 0x0000001513047899 */ /* 0x000fe200080006ff */
[----:B-----5:R1:W-:Y:S01]  /*1660*/  STS.U16 [R75+UR11], R4 ;  /* 0x000000044b007988 */ /* 0x0203e2000800040b */
[----:B------:R-:W-:Y:S01]  /*1670*/  LOP3.LUT P1, RZ, R0, 0x7f, RZ, 0xc0, !PT ;  /* 0x0000007f00ff7812 */ /* 0x000fe2000782c0ff */
[----:B------:R-:W-:Y:S01]  /*1680*/  UMOV UR14, 0x1 ;  /* 0x00000001000e7882 */ /* 0x000fe20000000000 */
[----:B------:R-:W-:Y:S01]  /*1690*/  ULOP3.LUT UR4, UR4, 0x600000, URZ, 0xc0, !UPT ;  /* 0x0060000004047892 */ /* 0x000fe2000f8ec0ff */
[----:B------:R-:W-:Y:S01]  /*16a0*/  STS.U16 [R75+UR11+0x400], R10 ;  /* 0x0004000a4b007988 */ /* 0x000fe2000800040b */
[----:B------:R-:W2:Y:S03]  /*16b0*/  LDCU UR9, c[0x0][0x3f0] ;  /* 0x00007e00ff0977ac */ /* 0x000ea60008000800 */
[----:B------:R-:W-:Y:S01]  /*16c0*/  STS.U16 [R75+UR11+0x800], R14 ;  /* 0x0008000e4b007988 */ /* 0x000fe2000800040b */
[----:B------:R-:W-:Y:S01]  /*16d0*/  UIADD3 UR12, UPT, UPT, UR29, UR4, URZ ;  /* 0x000000041d0c7290 */ /* 0x000fe2000fffe0ff */
[----:B-1----:R-:W-:Y:S01]  /*16e0*/  LOP3.LUT R4, R75, 0x20, RZ, 0x3c, !PT ;  /* 0x000000204b047812 */ /* 0x002fe200078e3cff */
[----:B------:R-:W-:-:S02]  /*16f0*/  UIADD3 UR8, UPT, UPT, UR11, 0x7000, URZ ;  /* 0x000070000b087890 */ /* 0x000fc4000fffe0ff */
[----:B------:R-:W-:Y:S04]  /*1700*/  STS.U16 [R75+UR11+0xc00], R18 ;  /* 0x000c00124b007988 */ /* 0x000fe8000800040b */
[----:B------:R-:W-:Y:S01]  /*1710*/  STS.U16 [R75+UR11+0x1000], R22 ;  /* 0x001000164b007988 */ /* 0x000fe2000800040b */
[----:B------:R-:W-:Y:S01]  /*1720*/  VOTEU.ALL UP1, P1 ;  /* 0x0000000000ff7886 */ /* 0x000fe20000820000 */
[----:B------:R-:W-:Y:S02]  /*1730*/  VOTEU.ALL UP2, P1 ;  /* 0x0000000000ff7886 */ /* 0x000fe40000840000 */
[----:B------:R-:W-:Y:S04]  /*1740*/  STS.U16 [R75+UR11+0x1400], R26 ;  /* 0x0014001a4b007988 */ /* 0x000fe8000800040b */
[----:B------:R-:W-:Y:S01]  /*1750*/  STS.U16 [R75+UR11+0x1800], R30 ;  /* 0x0018001e4b007988 */ /* 0x000fe2000800040b */
[----:B------:R-:W-:-:S04]  /*1760*/  @!UP1 UIADD3 UR4, UPT, UPT, -UR14, 0x100000, URZ ;  /* 0x001000000e049890 */ /* 0x000fc8000fffe1ff */
[----:B------:R-:W-:Y:S02]  /*1770*/  @!UP1 USHF.L.U32 UR5, UR4, 0xb, URZ ;  /* 0x0000000b04059899 */ /* 0x000fe400080006ff */
[----:B------:R-:W-:Y:S02]  /*1780*/  @!UP1 USHF.L.U32 UR4, UR4, 0x1, URZ ;  /* 0x0000000104049899 */ /* 0x000fe400080006ff */
[----:B--2---:R-:W-:Y:S01]  /*1790*/  UISETP.GT.AND UP0, UPT, UR9, URZ, UPT ;  /* 0x000000ff0900728c */ /* 0x004fe2000bf04270 */
[----:B------:R-:W-:Y:S04]  /*17a0*/  STS.U16 [R75+UR11+0x1c00], R34 ;  /* 0x001c00224b007988 */ /* 0x000fe8000800040b */
[----:B------:R-:W-:Y:S04]  /*17b0*/  STS.U16 [R75+UR11+0x2000], R38 ;  /* 0x002000264b007988 */ /* 0x000fe8000800040b */
[----:B------:R-:W-:Y:S04]  /*17c0*/  STS.U16 [R75+UR11+0x2400], R42 ;  /* 0x0024002a4b007988 */ /* 0x000fe8000800040b */
[----:B------:R-:W-:Y:S04]  /*17d0*/  STS.U16 [R75+UR11+0x2800], R62 ;  /* 0x0028003e4b007988 */ /* 0x000fe8000800040b */
[----:B------:R-:W-:Y:S04]  /*17e0*/  STS.U16 [R75+UR11+0x2c00], R66 ;  /* 0x002c00424b007988 */ /* 0x000fe8000800040b */
[----:B------:R-:W-:Y:S04]  /*17f0*/  STS.U16 [R75+UR11+0x3000], R70 ;  /* 0x003000464b007988 */ /* 0x000fe8000800040b */
[----:B------:R-:W-:Y:S04]  /*1800*/  STS.U16 [R75+UR11+0x3400], R74 ;  /* 0x0034004a4b007988 */ /* 0x000fe8000800040b */
[----:B------:R-:W-:Y:S04]  /*1810*/  STS.U16 [R75+UR11+0x3800], R82 ;  /* 0x003800524b007988 */ /* 0x000fe8000800040b */
[----:B------:R-:W-:Y:S01]  /*1820*/  STS.U16 [R75+UR11+0x3c00], R50 ;  /* 0x003c00324b007988 */ /* 0x000fe2000800040b */
[----:B------:R-:W-:-:S02]  /*1830*/  LEA R146, P4, R79, R80, 0x2 ;  /* 0x000000504f927211 */ /* 0x000fc400078810ff */
[C---:B0-----:R-:W-:Y:S01]  /*1840*/  SHF.L.U32 R7, R79.reuse, 0x2, RZ ;  /* 0x000000024f077819 */ /* 0x041fe200000006ff */
[----:B------:R0:W-:Y:S01]  /*1850*/  STS.U16 [R4+UR11+0x100], R3 ;  /* 0x0001000304007988 */ /* 0x0001e2000800040b */
[C---:B------:R-:W-:Y:S01]  /*1860*/  IMAD R133, R79.reuse, 0x12, RZ ;  /* 0x000000124f857824 */ /* 0x040fe200078e02ff */
[----:B------:R-:W-:Y:S01]  /*1870*/  PLOP3.LUT P2, PT, PT, PT, UP0, 0x80, 0x8 ;  /* 0x000000000008781c */ /* 0x000fe20003f4f008 */
[C---:B------:R-:W-:Y:S01]  /*1880*/  IMAD R131, R79.reuse, 0x14, RZ ;  /* 0x000000144f837824 */ /* 0x040fe200078e02ff */
[----:B------:R1:W-:Y:S01]  /*1890*/  STS.U16 [R4+UR11+0x500], R11 ;  /* 0x0005000b04007988 */ /* 0x0003e2000800040b */
[C---:B------:R-:W-:Y:S01]  /*18a0*/  IMAD R129, R79.reuse, 0x16, RZ ;  /* 0x000000164f817824 */ /* 0x040fe200078e02ff */
[----:B------:R-:W-:Y:S01]  /*18b0*/  PRMT R47, RZ, 0x7610, R47 ;  /* 0x00007610ff2f7816 */ /* 0x000fe2000000002f */
[C---:B------:R-:W-:Y:S01]  /*18c0*/  IMAD R127, R79.reuse, 0x18, RZ ;  /* 0x000000184f7f7824 */ /* 0x040fe200078e02ff */
[----:B------:R-:W-:Y:S01]  /*18d0*/  STS.U16 [R4+UR11+0x900], R15 ;  /* 0x0009000f04007988 */ /* 0x000fe2000800040b */
[----:B------:R-:W-:Y:S01]  /*18e0*/  IMAD R125, R79, 0x1a, RZ ;  /* 0x0000001a4f7d7824 */ /* 0x000fe200078e02ff */
[----:B0-----:R-:W-:Y:S01]  /*18f0*/  LOP3.LUT R3, R75, 0x40, RZ, 0x3c, !PT ;  /* 0x000000404b037812 */ /* 0x001fe200078e3cff */
[C---:B------:R-:W-:Y:S01]  /*1900*/  IMAD R123, R79.reuse, 0x1c, RZ ;  /* 0x0000001c4f7b7824 */ /* 0x040fe200078e02ff */
[----:B------:R-:W-:Y:S01]  /*1910*/  STS.U16 [R4+UR11+0xd00], R19 ;  /* 0x000d001304007988 */ /* 0x000fe2000800040b */
[C---:B------:R-:W-:Y:S01]  /*1920*/  IMAD R121, R79.reuse, 0x1e, RZ ;  /* 0x0000001e4f797824 */ /* 0x040fe200078e02ff */
[----:B------:R-:W0:Y:S02]  /*1930*/  LDCU.64 UR26, c[0x0][0x3d0] ;  /* 0x00007a00ff1a77ac */ /* 0x000e240008000a00 */
        /* <DEDUP_REMOVED lines=11> */
[----:B------:R2:W-:Y:S01]  /*19f0*/  STS.U16 [R4+UR11+0x3d00], R52 ;  /* 0x003d003404007988 */ /* 0x0005e2000800040b */
[----:B------:R-:W-:Y:S01]  /*1a00*/  STTM.16dp32bit_t0_t15.x64 tmem[UR12], RZ ;  /* 0x000000ff000079ed */ /* 0x000fe20008b0000c */
[----:B------:R-:W-:Y:S02]  /*1a10*/  STTM.16dp32bit_t16_t31.x64 tmem[UR12+0x40], RZ ;  /* 0x000040ff000079ed */ /* 0x000fe40008b2000c */
[----:B------:R3:W-:Y:S01]  /*1a20*/  STS.U16 [R3+UR11+0x200], R5 ;  /* 0x0002000503007988 */ /* 0x0007e2000800040b */
[----:B-1----:R-:W-:Y:S01]  /*1a30*/  IMAD R11, R79, 0x6, RZ ;  /* 0x000000064f0b7824 */ /* 0x002fe200078e02ff */
[----:B------:R-:W-:-:S02]  /*1a40*/  IADD3 R132, P3, PT, R133, R80, RZ ;  /* 0x0000005085847210 */ /* 0x000fc40007f7e0ff */
[----:B------:R1:W-:Y:S01]  /*1a50*/  STS.U16 [R3+UR11+0x600], R12 ;  /* 0x0006000c03007988 */ /* 0x0003e2000800040b */
[----:B--2---:R-:W-:Y:S01]  /*1a60*/  LOP3.LUT R4, R75, 0x60, RZ, 0x3c, !PT ;  /* 0x000000604b047812 */ /* 0x004fe200078e3cff */
[C---:B------:R-:W-:Y:S01]  /*1a70*/  IMAD R19, R79.reuse, 0xa, RZ ;  /* 0x0000000a4f137824 */ /* 0x040fe200078e02ff */
[----:B------:R-:W-:Y:S01]  /*1a80*/  PRMT R31, RZ, 0x7610, R31 ;  /* 0x00007610ff1f7816 */ /* 0x000fe2000000001f */
[----:B------:R-:W-:Y:S01]  /*1a90*/  STS.U16 [R3+UR11+0xa00], R16 ;  /* 0x000a001003007988 */ /* 0x000fe2000800040b */
[C---:B------:R-:W-:Y:S01]  /*1aa0*/  IMAD R23, R79.reuse, 0xc, RZ ;  /* 0x0000000c4f177824 */ /* 0x040fe200078e02ff */
[----:B------:R-:W-:Y:S02]  /*1ab0*/  PRMT R39, RZ, 0x7610, R39 ;  /* 0x00007610ff277816 */ /* 0x000fe40000000027 */
[----:B------:R-:W-:Y:S04]  /*1ac0*/  STS.U16 [R3+UR11+0xe00], R20 ;  /* 0x000e001403007988 */ /* 0x000fe8000800040b */
[----:B------:R-:W-:Y:S04]  /*1ad0*/  STS.U16 [R3+UR11+0x1200], R24 ;  /* 0x0012001803007988 */ /* 0x000fe8000800040b */
[----:B------:R2:W-:Y:S04]  /*1ae0*/  STS.U16 [R3+UR11+0x1600], R28 ;  /* 0x0016001c03007988 */ /* 0x0005e8000800040b */
        /* <DEDUP_REMOVED lines=10> */
[----:B---3--:R-:W-:Y:S01]  /*1b90*/  IMAD R5, R79, 0x3, RZ ;  /* 0x000000034f057824 */ /* 0x008fe200078e02ff */
[----:B------:R-:W-:Y:S01]  /*1ba0*/  IADD3 R144, P6, PT, R11, R80, RZ ;  /* 0x000000500b907210 */ /* 0x000fe20007fde0ff */
[C---:B------:R-:W-:Y:S01]  /*1bb0*/  IMAD R27, R79.reuse, 0xe, RZ ;  /* 0x0000000e4f1b7824 */ /* 0x040fe200078e02ff */
[----:B------:R3:W-:Y:S01]  /*1bc0*/  STS.U16 [R4+UR11+0x300], R9 ;  /* 0x0003000904007988 */ /* 0x0007e2000800040b */
[C---:B------:R-:W-:Y:S01]  /*1bd0*/  IMAD.SHL.U32 R15, R79.reuse, 0x8, RZ ;  /* 0x000000084f0f7824 */ /* 0x040fe200078e00ff */
[----:B-1----:R-:W-:Y:S01]  /*1be0*/  PRMT R12, RZ, 0x7610, R12 ;  /* 0x00007610ff0c7816 */ /* 0x002fe2000000000c */
[----:B--2---:R-:W1:Y:S01]  /*1bf0*/  LDC R28, c[0x0][0x3d8] ;  /* 0x0000f600ff1c7b82 */ /* 0x004e620000000800 */
[----:B------:R2:W-:Y:S04]  /*1c00*/  STS.U16 [R4+UR11+0x700], R13 ;  /* 0x0007000d04007988 */ /* 0x0005e8000800040b */
[----:B------:R0:W-:Y:S04]  /*1c10*/  STS.U16 [R4+UR11+0xb00], R17 ;  /* 0x000b001104007988 */ /* 0x0001e8000800040b */
[----:B------:R0:W-:Y:S04]  /*1c20*/  STS.U16 [R4+UR11+0xf00], R21 ;  /* 0x000f001504007988 */ /* 0x0001e8000800040b */
[----:B------:R0:W-:Y:S04]  /*1c30*/  STS.U16 [R4+UR11+0x1300], R25 ;  /* 0x0013001904007988 */ /* 0x0001e8000800040b */
[----:B------:R0:W-:Y:S04]  /*1c40*/  STS.U16 [R4+UR11+0x1700], R29 ;  /* 0x0017001d04007988 */ /* 0x0001e8000800040b */
[----:B------:R0:W-:Y:S04]  /*1c50*/  STS.U16 [R4+UR11+0x1b00], R33 ;  /* 0x001b002104007988 */ /* 0x0001e8000800040b */
        /* <DEDUP_REMOVED lines=8> */
[----:B------:R0:W-:Y:S01]  /*1ce0*/  STS.U16 [R4+UR11+0x3f00], R6 ;  /* 0x003f000604007988 */ /* 0x0001e2000800040b */
[----:B------:R-:W0:Y:S02]  /*1cf0*/  FENCE.VIEW.ASYNC.T ;  /* 0x00000000000073c6 */ /* 0x000e240000000200 */
[----:B0-----:R-:W-:Y:S01]  /*1d00*/  BAR.SYNC.DEFER_BLOCKING 0x0 ;  /* 0x0000000000007b1d */ /* 0x001fe20000010000 */
[----:B----4-:R-:W-:-:S05]  /*1d10*/  IMAD.SHL.U32 R3, R79, 0x2, RZ ;  /* 0x000000024f037824 */ /* 0x010fca00078e00ff */
[-C--:B------:R-:W-:Y:S01]  /*1d20*/  IADD3 R148, P5, PT, R3, R80.reuse, RZ ;  /* 0x0000005003947210 */ /* 0x080fe20007fbe0ff */
[----:B---3--:R-:W-:Y:S01]  /*1d30*/  IMAD R9, R79, 0x5, RZ ;  /* 0x000000054f097824 */ /* 0x008fe200078e02ff */
[-C--:B------:R-:W-:Y:S02]  /*1d40*/  LEA.HI.X.SX32 R147, R3, R81.reuse, 0x1, P4 ;  /* 0x0000005103937211 */ /* 0x080fe400020f0eff */
[CC--:B------:R-:W-:Y:S02]  /*1d50*/  LEA.HI.X.SX32 R149, R79.reuse, R81.reuse, 0x1, P5 ;  /* 0x000000514f957211 */ /* 0x0c0fe400028f0eff */
[-C--:B------:R-:W-:Y:S02]  /*1d60*/  LEA R142, P5, R79, R80.reuse, 0x3 ;  /* 0x000000504f8e7211 */ /* 0x080fe400078a18ff */
[-C--:B------:R-:W-:Y:S01]  /*1d70*/  IADD3 R140, P4, PT, R19, R80.reuse, RZ ;  /* 0x00000050138c7210 */ /* 0x080fe20007f9e0ff */
[----:B------:R-:W0:Y:S02]  /*1d80*/  FENCE.VIEW.ASYNC.S ;  /* 0x00000000000073c6 */ /* 0x000e240000000000 */
[----:B0-----:R0:W3:Y:S02]  /*1d90*/  @!UP2 SYNCS.EXCH.64 URZ, [UR8], UR4 ;  /* 0x0000000408ffa5b2 */ /* 0x0010e40008000100 */
[----:B---3--:R-:W-:Y:S01]  /*1da0*/  BAR.SYNC.DEFER_BLOCKING 0x0 ;  /* 0x0000000000007b1d */ /* 0x008fe20000010000 */
[----:B------:R-:W-:Y:S01]  /*1db0*/  LEA.HI.X.SX32 R145, R5, R81, 0x1, P6 ;  /* 0x0000005105917211 */ /* 0x000fe200030f0eff */
[----:B--2---:R-:W-:Y:S01]  /*1dc0*/  IMAD R13, R79, 0x7, RZ ;  /* 0x000000074f0d7824 */ /* 0x004fe200078e02ff */
[----:B------:R-:W-:-:S02]  /*1dd0*/  IADD3 R138, P6, PT, R23, R80, RZ ;  /* 0x00000050178a7210 */ /* 0x000fc40007fde0ff */
[-C--:B------:R-:W-:Y:S02]  /*1de0*/  LEA.HI.X.SX32 R143, R7, R81.reuse, 0x1, P5 ;  /* 0x00000051078f7211 */ /* 0x080fe400028f0eff */
[-C--:B------:R-:W-:Y:S01]  /*1df0*/  IADD3 R136, P5, PT, R27, R80.reuse, RZ ;  /* 0x000000501b887210 */ /* 0x080fe20007fbe0ff */
[----:B------:R-:W-:Y:S01]  /*1e00*/  IMAD R17, R79, 0x9, RZ ;  /* 0x000000094f117824 */ /* 0x000fe200078e02ff */
[-C--:B------:R-:W-:Y:S02]  /*1e10*/  LEA.HI.X.SX32 R141, R9, R81.reuse, 0x1, P4 ;  /* 0x00000051098d7211 */ /* 0x080fe400020f0eff */
[CC--:B------:R-:W-:Y:S01]  /*1e20*/  LEA R134, P4, R79.reuse, R80.reuse, 0x4 ;  /* 0x000000504f867211 */ /* 0x0c0fe200078820ff */
[----:B------:R-:W-:Y:S01]  /*1e30*/  IMAD R21, R79, 0xb, RZ ;  /* 0x0000000b4f157824 */ /* 0x000fe200078e02ff */
[-C--:B------:R-:W-:Y:S02]  /*1e40*/  LEA.HI.X.SX32 R139, R11, R81.reuse, 0x1, P6 ;  /* 0x000000510b8b7211 */ /* 0x080fe400030f0eff */
[----:B------:R-:W-:Y:S01]  /*1e50*/  IADD3 R130, P6, PT, R131, R80, RZ ;  /* 0x0000005083827210 */ /* 0x000fe20007fde0ff */
[----:B------:R-:W-:Y:S01]  /*1e60*/  IMAD R25, R79, 0xd, RZ ;  /* 0x0000000d4f197824 */ /* 0x000fe200078e02ff */
[----:B------:R-:W-:-:S02]  /*1e70*/  LEA.HI.X.SX32 R137, R13, R81, 0x1, P5 ;  /* 0x000000510d897211 */ /* 0x000fc400028f0eff */
[----:B------:R-:W-:Y:S01]  /*1e80*/  PRMT R20, RZ, 0x7610, R20 ;  /* 0x00007610ff147816 */ /* 0x000fe20000000014 */
[----:B------:R-:W-:Y:S01]  /*1e90*/  IMAD R29, R79, 0xf, RZ ;  /* 0x0000000f4f1d7824 */ /* 0x000fe200078e02ff */
[-C--:B------:R-:W-:Y:S01]  /*1ea0*/  IADD3 R128, P5, PT, R129, R80.reuse, RZ ;  /* 0x0000005081807210 */ /* 0x080fe20007fbe0ff */
[----:B------:R-:W2:Y:S01]  /*1eb0*/  LDC.64 R10, c[0x0][0x390] ;  /* 0x0000e400ff0a7b82 */ /* 0x000ea20000000a00 */
[-C--:B------:R-:W-:Y:S01]  /*1ec0*/  LEA.HI.X.SX32 R135, R15, R81.reuse, 0x1, P4 ;  /* 0x000000510f877211 */ /* 0x080fe200020f0eff */
[----:B------:R-:W3:Y:S01]  /*1ed0*/  @P2 LDG.E.U16 R31, desc[UR30][R80.64] ;  /* 0x0000001e501f2981 */ /* 0x000ee2000c1e1500 */
[----:B------:R-:W-:Y:S02]  /*1ee0*/  IADD3 R126, P4, PT, R127, R80, RZ ;  /* 0x000000507f7e7210 */ /* 0x000fe40007f9e0ff */
[----:B------:R-:W-:Y:S01]  /*1ef0*/  LEA.HI.X.SX32 R133, R17, R81, 0x1, P3 ;  /* 0x0000005111857211 */ /* 0x000fe200018f0eff */
[----:B------:R-:W4:Y:S01]  /*1f00*/  @P2 LDG.E.U16 R39, desc[UR30][R134.64] ;  /* 0x0000001e86272981 */ /* 0x000f22000c1e1500 */
[----:B------:R-:W-:-:S02]  /*1f10*/  PRMT R33, RZ, 0x7610, R33 ;  /* 0x00007610ff217816 */ /* 0x000fc40000000021 */
[----:B------:R-:W-:Y:S01]  /*1f20*/  PRMT R41, RZ, 0x7610, R41 ;  /* 0x00007610ff297816 */ /* 0x000fe20000000029 */
[----:B------:R-:W4:Y:S01]  /*1f30*/  @P2 LDG.E.U16 R12, desc[UR30][R148.64] ;  /* 0x0000001e940c2981 */ /* 0x000f22000c1e1500 */
[-C--:B------:R-:W-:Y:S02]  /*1f40*/  IADD3 R124, P3, PT, R125, R80.reuse, RZ ;  /* 0x000000507d7c7210 */ /* 0x080fe40007f7e0ff */
[----:B------:R-:W-:Y:S01]  /*1f50*/  LEA.HI.X.SX32 R131, R19, R81, 0x1, P6 ;  /* 0x0000005113837211 */ /* 0x000fe200030f0eff */
[----:B------:R-:W4:Y:S01]  /*1f60*/  @P2 LDG.E.U16 R20, desc[UR30][R132.64] ;  /* 0x0000001e84142981 */ /* 0x000f22000c1e1500 */
[----:B------:R-:W-:Y:S02]  /*1f70*/  PRMT R14, RZ, 0x7610, R14 ;  /* 0x00007610ff0e7816 */ /* 0x000fe4000000000e */
[----:B------:R-:W-:Y:S01]  /*1f80*/  PRMT R22, RZ, 0x7610, R22 ;  /* 0x00007610ff167816 */ /* 0x000fe20000000016 */
[----:B------:R-:W4:Y:S01]  /*1f90*/  @P2 LDG.E.U16 R33, desc[UR30][R146.64] ;  /* 0x0000001e92212981 */ /* 0x000f22000c1e1500 */
[----:B------:R-:W-:-:S02]  /*1fa0*/  IADD3 R122, P6, PT, R123, R80, RZ ;  /* 0x000000507b7a7210 */ /* 0x000fc40007fde0ff */
[----:B------:R-:W-:Y:S01]  /*1fb0*/  LEA.HI.X.SX32 R129, R21, R81, 0x1, P5 ;  /* 0x0000005115817211 */ /* 0x000fe200028f0eff */
[----:B------:R-:W4:Y:S01]  /*1fc0*/  @P2 LDG.E.U16 R41, desc[UR30][R130.64] ;  /* 0x0000001e82292981 */ /* 0x000f22000c1e1500 */
[----:B------:R-:W-:Y:S02]  /*1fd0*/  PRMT R35, RZ, 0x7610, R35 ;  /* 0x00007610ff237816 */ /* 0x000fe40000000023 */
[----:B------:R-:W-:Y:S01]  /*1fe0*/  PRMT R43, RZ, 0x7610, R43 ;  /* 0x00007610ff2b7816 */ /* 0x000fe2000000002b */
[----:B------:R-:W4:Y:S01]  /*1ff0*/  @P2 LDG.E.U16 R14, desc[UR30][R144.64] ;  /* 0x0000001e900e2981 */ /* 0x000f22000c1e1500 */
[----:B------:R-:W-:Y:S02]  /*2000*/  IADD3 R120, P5, PT, R121, R80, RZ ;  /* 0x0000005079787210 */ /* 0x000fe40007fbe0ff */
[----:B------:R-:W-:Y:S01]  /*2010*/  PRMT R16, RZ, 0x7610, R16 ;  /* 0x00007610ff107816 */ /* 0x000fe20000000010 */
[----:B------:R-:W4:Y:S01]  /*2020*/  @P2 LDG.E.U16 R22, desc[UR30][R128.64] ;  /* 0x0000001e80162981 */ /* 0x000f22000c1e1500 */
[----:B------:R-:W-:-:S02]  /*2030*/  PRMT R24, RZ, 0x7610, R24 ;  /* 0x00007610ff187816 */ /* 0x000fc40000000018 */
[-C--:B------:R-:W-:Y:S01]  /*2040*/  LEA.HI.X.SX32 R127, R23, R81.reuse, 0x1, P4 ;  /* 0x00000051177f7211 */ /* 0x080fe200020f0eff */
[----:B------:R-:W4:Y:S01]  /*2050*/  @P2 LDG.E.U16 R35, desc[UR30][R142.64] ;  /* 0x0000001e8e232981 */ /* 0x000f22000c1e1500 */
[----:B------:R-:W-:Y:S02]  /*2060*/  PRMT R37, RZ, 0x7610, R37 ;  /* 0x00007610ff257816 */ /* 0x000fe40000000025 */
[-C--:B------:R-:W-:Y:S01]  /*2070*/  LEA.HI.X.SX32 R125, R25, R81.reuse, 0x1, P3 ;  /* 0x00000051197d7211 */ /* 0x080fe200018f0eff */
[----:B------:R-:W4:Y:S01]  /*2080*/  @P2 LDG.E.U16 R43, desc[UR30][R126.64] ;  /* 0x0000001e7e2b2981 */ /* 0x000f22000c1e1500 */
[----:B------:R-:W-:Y:S02]  /*2090*/  PRMT R18, RZ, 0x7610, R18 ;  /* 0x00007610ff127816 */ /* 0x000fe40000000012 */
[----:B------:R-:W-:Y:S01]  /*20a0*/  PRMT R26, RZ, 0x7610, R26 ;  /* 0x00007610ff1a7816 */ /* 0x000fe2000000001a */
[----:B------:R-:W4:Y:S01]  /*20b0*/  @P2 LDG.E.U16 R16, desc[UR30][R140.64] ;  /* 0x0000001e8c102981 */ /* 0x000f22000c1e1500 */
[----:B------:R-:W-:-:S02]  /*20c0*/  LEA.HI.X.SX32 R123, R27, R81, 0x1, P6 ;  /* 0x000000511b7b7211 */ /* 0x000fc400030f0eff */
[----:B------:R-:W-:Y:S01]  /*20d0*/  LEA.HI.X.SX32 R121, R29, R81, 0x1, P5 ;  /* 0x000000511d797211 */ /* 0x000fe200028f0eff */
[----:B------:R-:W4:Y:S04]  /*20e0*/  @P2 LDG.E.U16 R24, desc[UR30][R124.64] ;  /* 0x0000001e7c182981 */ /* 0x000f28000c1e1500 */
[----:B------:R-:W4:Y:S04]  /*20f0*/  @P2 LDG.E.U16 R37, desc[UR30][R138.64] ;  /* 0x0000001e8a252981 */ /* 0x000f28000c1e1500 */
[----:B------:R-:W4:Y:S04]  /*2100*/  @P2 LDG.E.U16 R47, desc[UR30][R122.64] ;  /* 0x0000001e7a2f2981 */ /* 0x000f28000c1e1500 */
[----:B------:R-:W4:Y:S04]  /*2110*/  @P2 LDG.E.U16 R18, desc[UR30][R136.64] ;  /* 0x0000001e88122981 */ /* 0x000f28000c1e1500 */
[----:B------:R-:W4:Y:S01]  /*2120*/  @P2 LDG.E.U16 R26, desc[UR30][R120.64] ;  /* 0x0000001e781a2981 */ /* 0x000f22000c1e1500 */
[----:B------:R-:W-:-:S02]  /*2130*/  SHF.R.U32.HI R3, RZ, 0x4, R0 ;  /* 0x00000004ff037819 */ /* 0x000fc40000011600 */
[----:B------:R-:W-:Y:S02]  /*2140*/  LOP3.LUT R76, R0, 0xf, RZ, 0xc0, !PT ;  /* 0x0000000f004c7812 */ /* 0x000fe400078ec0ff */
[----:B------:R-:W-:Y:S01]  /*2150*/  SGXT.U32 R3, R3, 0x3 ;  /* 0x000000030303781a */ /* 0x000fe20000000000 */
[----:B------:R-:W-:Y:S02]  /*2160*/  UIMAD UR26, UR10, UR26, URZ ;  /* 0x0000001a0a1a72a4 */ /* 0x000fe4000f8e02ff */
[----:B------:R-:W-:Y:S02]  /*2170*/  IMAD R4, R76, UR27, RZ ;  /* 0x0000001b4c047c24 */ /* 0x000fe4000f8e02ff */
[----:B-1----:R-:W-:Y:S01]  /*2180*/  IMAD R5, R3, R28, RZ ;  /* 0x0000001c03057224 */ /* 0x002fe200078e02ff */
[----:B0-----:R-:W-:Y:S01]  /*2190*/  USHF.L.U32 UR4, UR26, 0x1, URZ ;  /* 0x000000011a047899 */ /* 0x001fe200080006ff */
[----:B------:R-:W-:-:S03]  /*21a0*/  IMAD.SHL.U32 R3, R4, 0x2, RZ ;  /* 0x0000000204037824 */ /* 0x000fc600078e00ff */
[C---:B------:R-:W-:Y:S02]  /*21b0*/  LEA R7, R28.reuse, R5, 0x3 ;  /* 0x000000051c077211 */ /* 0x040fe400078e18ff */
[----:B--2---:R-:W-:Y:S01]  /*21c0*/  IADD3 R84, P3, P4, R3, UR4, R10 ;  /* 0x0000000403547c10 */ /* 0x004fe2000fc7e00a */
[----:B------:R-:W-:Y:S02]  /*21d0*/  UIMAD.WIDE UR4, UR26, 0x2, URZ ;  /* 0x000000021a0478a5 */ /* 0x000fe4000f8e02ff */
[----:B------:R-:W-:Y:S01]  /*21e0*/  IMAD R8, R28, 0x8, R7 ;  /* 0x000000081c087824 */ /* 0x000fe200078e0207 */
[----:B------:R-:W-:Y:S01]  /*21f0*/  LEA.HI R3, R0, 0x38, RZ, 0x1c ;  /* 0x0000003800037811 */ /* 0x000fe200078fe0ff */
[----:B------:R-:W-:-:S03]  /*2200*/  IMAD.HI R6, R4, 0x2, RZ ;  /* 0x0000000204067827 */ /* 0x000fc600078e02ff */
[----:B------:R-:W-:Y:S02]  /*2210*/  LEA R9, R28, R8, 0x3 ;  /* 0x000000081c097211 */ /* 0x000fe400078e18ff */
[----:B------:R-:W-:Y:S02]  /*2220*/  LEA.HI R4, R0, 0x78, RZ, 0x1c ;  /* 0x0000007800047811 */ /* 0x000fe400078fe0ff */
[----:B------:R-:W-:Y:S01]  /*2230*/  IADD3.X R11, PT, PT, R6, UR5, R11, P3, P4 ;  /* 0x00000005060b7c10 */ /* 0x000fe20009fe840b */
[----:B------:R-:W-:Y:S02]  /*2240*/  IMAD R6, R3, R28, RZ ;  /* 0x0000001c03067224 */ /* 0x000fe400078e02ff */
[----:B------:R-:W-:Y:S01]  /*2250*/  IMAD R3, R28, 0x8, R9 ;  /* 0x000000081c037824 */ /* 0x000fe200078e0209 */
[C---:B------:R-:W-:Y:S01]  /*2260*/  LEA R118, P4, R5.reuse, R84, 0x1 ;  /* 0x0000005405767211 */ /* 0x040fe200078808ff */
[----:B------:R-:W-:Y:S02]  /*2270*/  IMAD R10, R4, R28, RZ ;  /* 0x0000001c040a7224 */ /* 0x000fe400078e02ff */
[----:B------:R-:W-:Y:S01]  /*2280*/  IMAD R4, R28, 0x8, R3 ;  /* 0x000000081c047824 */ /* 0x000fe200078e0203 */
[----:B------:R-:W-:-:S02]  /*2290*/  LEA.HI.X.SX32 R119, R5, R11, 0x1, P4 ;  /* 0x0000000b05777211 */ /* 0x000fc400020f0eff */
[----:B------:R-:W-:Y:S02]  /*22a0*/  LEA R104, P6, R6, R84, 0x1 ;  /* 0x0000005406687211 */ /* 0x000fe400078c08ff */
[----:B------:R-:W-:Y:S02]  /*22b0*/  LEA R5, R28, R4, 0x3 ;  /* 0x000000041c057211 */ /* 0x000fe400078e18ff */
[CC--:B------:R-:W-:Y:S02]  /*22c0*/  LEA R116, P5, R7.reuse, R84.reuse, 0x1 ;  /* 0x0000005407747211 */ /* 0x0c0fe400078a08ff */
[-C--:B------:R-:W-:Y:S01]  /*22d0*/  LEA.HI.X.SX32 R105, R6, R11.reuse, 0x1, P6 ;  /* 0x0000000b06697211 */ /* 0x080fe200030f0eff */
[----:B------:R-:W-:Y:S01]  /*22e0*/  IMAD R6, R28, 0x10, R5 ;  /* 0x000000101c067824 */ /* 0x000fe200078e0205 */
[----:B------:R-:W-:Y:S02]  /*22f0*/  LEA.HI.X.SX32 R117, R7, R11, 0x1, P5 ;  /* 0x0000000b07757211 */ /* 0x000fe400028f0eff */
[----:B------:R-:W-:Y:S01]  /*2300*/  LEA R114, P4, R8, R84, 0x1 ;  /* 0x0000005408727211 */ /* 0x000fe200078808ff */
[----:B------:R-:W-:Y:S01]  /*2310*/  IMAD R7, R28, 0x8, R6 ;  /* 0x000000081c077824 */ /* 0x000fe200078e0206 */
[----:B------:R-:W-:-:S02]  /*2320*/  LOP3.LUT R74, R0, 0x40, RZ, 0xc0, !PT ;  /* 0x00000040004a7812 */ /* 0x000fc400078ec0ff */
[-C--:B------:R-:W-:Y:S02]  /*2330*/  LEA R82, P3, R10, R84.reuse, 0x1 ;  /* 0x000000540a527211 */ /* 0x080fe400078608ff */
[----:B------:R-:W-:Y:S02]  /*2340*/  LEA.HI.X.SX32 R115, R8, R11, 0x1, P4 ;  /* 0x0000000b08737211 */ /* 0x000fe400020f0eff */
[----:B------:R-:W-:Y:S01]  /*2350*/  LEA R110, P4, R3, R84, 0x1 ;  /* 0x00000054036e7211 */ /* 0x000fe200078808ff */
[----:B------:R-:W-:-:S04]  /*2360*/  @!UP1 UIADD3 UR4, UPT, UPT, -UR14, 0x100000, URZ ;  /* 0x001000000e049890 */ /* 0x000fc8000fffe1ff */
[----:B------:R-:W-:Y:S02]  /*2370*/  @!UP1 USHF.L.U32 UR5, UR4, 0xb, URZ ;  /* 0x0000000b04059899 */ /* 0x000fe400080006ff */
[----:B------:R-:W-:Y:S01]  /*2380*/  @!UP1 USHF.L.U32 UR4, UR4, 0x1, URZ ;  /* 0x0000000104049899 */ /* 0x000fe200080006ff */
[----:B------:R-:W-:Y:S01]  /*2390*/  LEA R8, R28, R7, 0x3 ;  /* 0x000000071c087211 */ /* 0x000fe200078e18ff */
[----:B------:R-:W-:Y:S01]  /*23a0*/  IMAD R74, R74, 0x20, R45 ;  /* 0x000000204a4a7824 */ /* 0x000fe200078e022d */
[-C--:B------:R-:W-:Y:S02]  /*23b0*/  LEA.HI.X.SX32 R83, R10, R11.reuse, 0x1, P3 ;  /* 0x0000000b0a537211 */ /* 0x080fe400018f0eff */
[-C--:B------:R-:W-:Y:S02]  /*23c0*/  LEA R112, P3, R9, R84.reuse, 0x1 ;  /* 0x0000005409707211 */ /* 0x080fe400078608ff */
[-C--:B------:R-:W-:Y:S01]  /*23d0*/  LEA.HI.X.SX32 R111, R3, R11.reuse, 0x1, P4 ;  /* 0x0000000b036f7211 */ /* 0x080fe200020f0eff */
[----:B------:R-:W-:Y:S01]  /*23e0*/  IMAD R3, R28, 0x8, R8 ;  /* 0x000000081c037824 */ /* 0x000fe200078e0208 */
[----:B------:R-:W-:Y:S01]  /*23f0*/  LEA R98, P5, R6, R84, 0x1 ;  /* 0x0000005406627211 */ /* 0x000fe200078a08ff */
[----:B------:R-:W-:Y:S01]  /*2400*/  VOTEU.ALL UP2, P1 ;  /* 0x0000000000ff7886 */ /* 0x000fe20000840000 */
[----:B------:R-:W-:-:S02]  /*2410*/  LEA.HI.X.SX32 R113, R9, R11, 0x1, P3 ;  /* 0x0000000b09717211 */ /* 0x000fc400018f0eff */
[-C--:B------:R-:W-:Y:S02]  /*2420*/  LEA R108, P3, R4, R84.reuse, 0x1 ;  /* 0x00000054046c7211 */ /* 0x080fe400078608ff */
[----:B------:R-:W-:Y:S01]  /*2430*/  LEA.HI.X.SX32 R99, R6, R11, 0x1, P5 ;  /* 0x0000000b06637211 */ /* 0x000fe200028f0eff */
[----:B------:R0:W1:Y:S01]  /*2440*/  @!UP2 SYNCS.EXCH.64 URZ, [UR11+0x7008], UR4 ;  /* 0x007008040bffa5b2 */ /* 0x0000620008000100 */
[C---:B------:R-:W-:Y:S02]  /*2450*/  LOP3.LUT R73, R74.reuse, 0x10, RZ, 0x3c, !PT ;  /* 0x000000104a497812 */ /* 0x040fe400078e3cff */
[----:B------:R-:W-:Y:S02]  /*2460*/  LEA R90, P5, R3, R84, 0x1 ;  /* 0x00000054035a7211 */ /* 0x000fe400078a08ff */
[----:B------:R-:W-:Y:S01]  /*2470*/  LOP3.LUT R72, R74, 0x20, RZ, 0x3c, !PT ;  /* 0x000000204a487812 */ /* 0x000fe200078e3cff */
[----:B------:R-:W-:-:S04]  /*2480*/  @!UP1 UIADD3 UR14, UPT, UPT, -UR14, 0x100000, URZ ;  /* 0x001000000e0e9890 */ /* 0x000fc8000fffe1ff */
[----:B------:R-:W-:Y:S02]  /*2490*/  @!UP1 USHF.L.U32 UR15, UR14, 0xb, URZ ;  /* 0x0000000b0e0f9899 */ /* 0x000fe400080006ff */
[----:B------:R-:W-:Y:S01]  /*24a0*/  @!UP1 USHF.L.U32 UR14, UR14, 0x1, URZ ;  /* 0x000000010e0e9899 */ /* 0x000fe200080006ff */
[C---:B------:R-:W-:Y:S02]  /*24b0*/  LOP3.LUT R71, R74.reuse, 0x30, RZ, 0x3c, !PT ;  /* 0x000000304a477812 */ /* 0x040fe400078e3cff */
[----:B------:R-:W-:Y:S02]  /*24c0*/  LOP3.LUT R70, R74, 0x40, RZ, 0x3c, !PT ;  /* 0x000000404a467812 */ /* 0x000fe400078e3cff */
[-C--:B------:R-:W-:Y:S01]  /*24d0*/  LEA.HI.X.SX32 R109, R4, R11.reuse, 0x1, P3 ;  /* 0x0000000b046d7211 */ /* 0x080fe200018f0eff */
[----:B------:R-:W-:Y:S01]  /*24e0*/  IMAD R4, R28, 0x8, R3 ;  /* 0x000000081c047824 */ /* 0x000fe200078e0203 */
[----:B------:R-:W-:Y:S02]  /*24f0*/  LOP3.LUT R69, R74, 0x50, RZ, 0x3c, !PT ;  /* 0x000000504a457812 */ /* 0x000fe400078e3cff */
[----:B------:R-:W-:-:S02]  /*2500*/  LEA.HI.X.SX32 R91, R3, R11, 0x1, P5 ;  /* 0x0000000b035b7211 */ /* 0x000fc400028f0eff */
[C---:B------:R-:W-:Y:S02]  /*2510*/  LOP3.LUT R68, R74.reuse, 0x60, RZ, 0x3c, !PT ;  /* 0x000000604a447812 */ /* 0x040fe400078e3cff */
[----:B------:R-:W-:Y:S01]  /*2520*/  LOP3.LUT R3, R74, 0x70, RZ, 0x3c, !PT ;  /* 0x000000704a037812 */ /* 0x000fe200078e3cff */
[----:B------:R-:W-:Y:S01]  /*2530*/  VOTEU.ALL UP3, P1 ;  /* 0x0000000000ff7886 */ /* 0x000fe20000860000 */
[----:B------:R-:W-:Y:S01]  /*2540*/  LEA R106, P4, R5, R84, 0x1 ;  /* 0x00000054056a7211 */ /* 0x000fe200078808ff */
[----:B------:R-:W-:-:S03]  /*2550*/  UISETP.EQ.U32.AND UP2, UPT, UR19, URZ, UP0 ;  /* 0x000000ff1300728c */ /* 0x000fc60008742070 */
[-C--:B------:R-:W-:Y:S02]  /*2560*/  LEA.HI.X.SX32 R107, R5, R11.reuse, 0x1, P4 ;  /* 0x0000000b056b7211 */ /* 0x080fe400020f0eff */
[----:B------:R-:W-:Y:S02]  /*2570*/  LEA R5, R28, R4, 0x3 ;  /* 0x000000041c057211 */ /* 0x000fe400078e18ff */
[CC--:B------:R-:W-:Y:S02]  /*2580*/  LEA R96, P3, R7.reuse, R84.reuse, 0x1 ;  /* 0x0000005407607211 */ /* 0x0c0fe400078608ff */
[----:B------:R-:W-:Y:S01]  /*2590*/  LEA R94, P4, R8, R84, 0x1 ;  /* 0x00000054085e7211 */ /* 0x000fe200078808ff */
[----:B------:R-:W-:Y:S01]  /*25a0*/  IMAD R6, R28, 0x8, R5 ;  /* 0x000000081c067824 */ /* 0x000fe200078e0205 */
[-C--:B------:R-:W-:Y:S01]  /*25b0*/  LEA.HI.X.SX32 R97, R7, R11.reuse, 0x1, P3 ;  /* 0x0000000b07617211 */ /* 0x080fe200018f0eff */
[----:B0-----:R-:W-:Y:S01]  /*25c0*/  @!UP2 UIADD3 UR5, UPT, UPT, UR11, 0x4000, URZ ;  /* 0x000040000b05a890 */ /* 0x001fe2000fffe0ff */
[----:B------:R-:W-:-:S02]  /*25d0*/  LEA.HI.X.SX32 R95, R8, R11, 0x1, P4 ;  /* 0x0000000b085f7211 */ /* 0x000fc400020f0eff */
[-C--:B------:R-:W-:Y:S02]  /*25e0*/  LEA R88, P3, R4, R84.reuse, 0x1 ;  /* 0x0000005404587211 */ /* 0x080fe400078608ff */
[CC--:B------:R-:W-:Y:S02]  /*25f0*/  LEA R86, P4, R5.reuse, R84.reuse, 0x1 ;  /* 0x0000005405567211 */ /* 0x0c0fe400078808ff */
[----:B------:R-:W-:Y:S01]  /*2600*/  LEA R84, P5, R6, R84, 0x1 ;  /* 0x0000005406547211 */ /* 0x000fe200078a08ff */
[----:B------:R-:W-:Y:S01]  /*2610*/  @!UP2 USHF.R.U32.HI UR5, URZ, 0x4, UR5 ;  /* 0x00000004ff05a899 */ /* 0x000fe20008011605 */
[-C--:B------:R-:W-:Y:S02]  /*2620*/  LEA.HI.X.SX32 R89, R4, R11.reuse, 0x1, P3 ;  /* 0x0000000b04597211 */ /* 0x080fe400018f0eff */
[-C--:B------:R-:W-:Y:S02]  /*2630*/  LEA.HI.X.SX32 R87, R5, R11.reuse, 0x1, P4 ;  /* 0x0000000b05577211 */ /* 0x080fe400020f0eff */
[----:B------:R-:W-:-:S02]  /*2640*/  LEA.HI.X.SX32 R85, R6, R11, 0x1, P5 ;  /* 0x0000000b06557211 */ /* 0x000fc400028f0eff */
[----:B------:R-:W-:Y:S02]  /*2650*/  PRMT R28, RZ, 0x7610, R28 ;  /* 0x00007610ff1c7816 */ /* 0x000fe4000000001c */
[----:B------:R-:W-:Y:S02]  /*2660*/  PRMT R30, RZ, 0x7610, R30 ;  /* 0x00007610ff1e7816 */ /* 0x000fe4000000001e */
[----:B------:R-:W-:Y:S02]  /*2670*/  PRMT R32, RZ, 0x7610, R32 ;  /* 0x00007610ff207816 */ /* 0x000fe40000000020 */
[----:B------:R-:W-:Y:S02]  /*2680*/  PRMT R34, RZ, 0x7610, R34 ;  /* 0x00007610ff227816 */ /* 0x000fe40000000022 */
[----:B------:R-:W-:Y:S02]  /*2690*/  PRMT R36, RZ, 0x7610, R36 ;  /* 0x00007610ff247816 */ /* 0x000fe40000000024 */
[----:B------:R-:W-:-:S02]  /*26a0*/  PRMT R38, RZ, 0x7610, R38 ;  /* 0x00007610ff267816 */ /* 0x000fc40000000026 */
[----:B------:R-:W-:Y:S02]  /*26b0*/  PRMT R100, RZ, 0x7610, R100 ;  /* 0x00007610ff647816 */ /* 0x000fe40000000064 */
[----:B------:R-:W-:Y:S02]  /*26c0*/  PRMT R102, RZ, 0x7610, R102 ;  /* 0x00007610ff667816 */ /* 0x000fe40000000066 */
[----:B------:R-:W-:Y:S02]  /*26d0*/  PRMT R150, RZ, 0x7610, R150 ;  /* 0x00007610ff967816 */ /* 0x000fe40000000096 */
[----:B------:R-:W-:Y:S02]  /*26e0*/  PRMT R152, RZ, 0x7610, R152 ;  /* 0x00007610ff987816 */ /* 0x000fe40000000098 */
[----:B------:R-:W-:Y:S01]  /*26f0*/  PRMT R154, RZ, 0x7610, R154 ;  /* 0x00007610ff9a7816 */ /* 0x000fe2000000009a */
[----:B------:R-:W-:Y:S01]  /*2700*/  UMOV UR4, URZ ;  /* 0x000000ff00047c82 */ /* 0x000fe20008000000 */
[----:B------:R-:W-:-:S02]  /*2710*/  UIADD3 UR6, UPT, UPT, UR11, 0x5000, URZ ;  /* 0x000050000b067890 */ /* 0x000fc4000fffe0ff */
[----:B------:R-:W-:Y:S02]  /*2720*/  UIADD3 UR13, UPT, UPT, UR29, 0x100000, URZ ;  /* 0x001000001d0d7890 */ /* 0x000fe4000fffe0ff */
[----:B------:R-:W-:Y:S01]  /*2730*/  @!UP2 USGXT.U32 UR18, UR5, 0xe ;  /* 0x0000000e0512a89a */ /* 0x000fe20008000000 */
[----:B---3--:R-:W-:Y:S04]  /*2740*/  STS.U16 [R74+UR11+0x4000], R31 ;  /* 0x0040001f4a007988 */ /* 0x008fe8000800040b */
[----:B----4-:R-:W-:Y:S04]  /*2750*/  STS.U16 [R74+UR11+0x4400], R39 ;  /* 0x004400274a007988 */ /* 0x010fe8000800040b */
[----:B------:R-:W-:Y:S04]  /*2760*/  STS.U16 [R73+UR11+0x4080], R12 ;  /* 0x0040800c49007988 */ /* 0x000fe8000800040b */
[----:B------:R0:W-:Y:S04]  /*2770*/  STS.U16 [R73+UR11+0x4480], R20 ;  /* 0x0044801449007988 */ /* 0x0001e8000800040b */
[----:B------:R-:W-:Y:S04]  /*2780*/  STS.U16 [R72+UR11+0x4100], R33 ;  /* 0x0041002148007988 */ /* 0x000fe8000800040b */
[----:B------:R-:W-:Y:S04]  /*2790*/  STS.U16 [R72+UR11+0x4500], R41 ;  /* 0x0045002948007988 */ /* 0x000fe8000800040b */
        /* <DEDUP_REMOVED lines=8> */
[----:B------:R4:W-:Y:S04]  /*2820*/  STS.U16 [R3+UR11+0x4380], R18 ;  /* 0x0043801203007988 */ /* 0x0009e8000800040b */
[----:B------:R0:W-:Y:S01]  /*2830*/  STS.U16 [R3+UR11+0x4780], R26 ;  /* 0x0047801a03007988 */ /* 0x0001e2000800040b */
[----:B-1----:R1:W-:Y:S06]  /*2840*/  MEMBAR.ALL.CTA ;  /* 0x0000000000007992 */ /* 0x0023ec0000008000 */
[----:B-1----:R-:W-:Y:S04]  /*2850*/  FENCE.VIEW.ASYNC.S ;  /* 0x00000000000073c6 */ /* 0x002fe80000000000 */
[----:B------:R-:W1:Y:S02]  /*2860*/  FENCE.VIEW.ASYNC.S ;  /* 0x00000000000073c6 */ /* 0x000e640000000000 */
[----:B-1----:R1:W1:Y:S01]  /*2870*/  @!UP3 SYNCS.EXCH.64 URZ, [UR11+0x5000], UR14 ;  /* 0x0050000e0bffb5b2 */ /* 0x0022620008000100 */
[----:B0-----:R-:W-:-:S02]  /*2880*/  PRMT R20, RZ, 0x7610, R20 ;  /* 0x00007610ff147816 */ /* 0x001fc40000000014 */
[----:B--2---:R-:W-:Y:S02]  /*2890*/  PRMT R22, RZ, 0x7610, R22 ;  /* 0x00007610ff167816 */ /* 0x004fe40000000016 */
[----:B---3--:R-:W-:Y:S02]  /*28a0*/  PRMT R24, RZ, 0x7610, R24 ;  /* 0x00007610ff187816 */ /* 0x008fe40000000018 */
[----:B----4-:R-:W-:Y:S02]  /*28b0*/  PRMT R18, RZ, 0x7610, R18 ;  /* 0x00007610ff127816 */ /* 0x010fe40000000012 */
[----:B------:R-:W-:Y:S01]  /*28c0*/  PRMT R26, RZ, 0x7610, R26 ;  /* 0x00007610ff1a7816 */ /* 0x000fe2000000001a */
[----:B-1----:R-:W-:Y:S06]  /*28d0*/  BAR.SYNC.DEFER_BLOCKING 0x0 ;  /* 0x0000000000007b1d */ /* 0x002fec0000010000 */
[----:B------:R-:W-:Y:S05]  /*28e0*/  BRA.U !UP2, `(.L_x_6) ;  /* 0x000000010aec7547 */ /* 0x000fea000b800000 */
[----:B------:R-:W-:Y:S02]  /*28f0*/  UIADD3 UR7, UPT, UPT, UR11, 0x4000, URZ ;  /* 0x000040000b077890 */ /* 0x000fe4000fffe0ff */
[----:B------:R-:W-:Y:S02]  /*2900*/  USHF.R.U32.HI UR16, URZ, 0x4, UR11 ;  /* 0x00000004ff107899 */ /* 0x000fe4000801160b */
[----:B------:R-:W-:Y:S02]  /*2910*/  USHF.R.U32.HI UR7, URZ, 0x4, UR7 ;  /* 0x00000004ff077899 */ /* 0x000fe40008011607 */
[----:B------:R-:W-:Y:S02]  /*2920*/  USGXT.U32 UR16, UR16, 0xe ;  /* 0x0000000e1010789a */ /* 0x000fe40008000000 */
[----:B------:R-:W-:Y:S02]  /*2930*/  USGXT.U32 UR18, UR7, 0xe ;  /* 0x0000000e0712789a */ /* 0x000fe40008000000 */
[----:B------:R-:W-:Y:S01]  /*2940*/  UIADD3 UR40, UP3, UPT, UR16, 0x80, URZ ;  /* 0x0000008010287890 */ /* 0x000fe2000ff7e0ff */
[----:B------:R-:W-:Y:S01]  /*2950*/  UMOV UR5, URZ ;  /* 0x000000ff00057c82 */ /* 0x000fe20008000000 */
[----:B------:R-:W-:-:S02]  /*2960*/  UIADD3 UR48, UP4, UPT, UR18, 0x2, URZ ;  /* 0x0000000212307890 */ /* 0x000fc4000ff9e0ff */
[----:B------:R-:W-:Y:S02]  /*2970*/  UIADD3 UR64, UP6, UPT, UR18, 0x4, URZ ;  /* 0x0000000412407890 */ /* 0x000fe4000ffde0ff */
[----:B------:R-:W-:Y:S02]  /*2980*/  UIADD3.X UR41, UPT, UPT, UR5, 0x40004040, URZ, UP3, !UPT ;  /* 0x4000404005297890 */ /* 0x000fe40009ffe4ff */
[----:B------:R-:W-:Y:S02]  /*2990*/  UIADD3 UR60, UP5, UPT, UR18, 0x6, URZ ;  /* 0x00000006123c7890 */ /* 0x000fe4000ffbe0ff */
[----:B------:R-:W-:Y:S02]  /*29a0*/  UIADD3 UR56, UP3, UPT, UR18, 0x80, URZ ;  /* 0x0000008012387890 */ /* 0x000fe4000ff7e0ff */
[----:B------:R-:W-:Y:S02]  /*29b0*/  UIADD3.X UR49, UPT, UPT, UR4, 0x40004040, URZ, UP4, !UPT ;  /* 0x4000404004317890 */ /* 0x000fe4000a7fe4ff */
[----:B------:R-:W-:-:S02]  /*29c0*/  UIADD3 UR52, UP4, UPT, UR18, 0x82, URZ ;  /* 0x0000008212347890 */ /* 0x000fc4000ff9e0ff */
[----:B------:R-:W-:Y:S02]  /*29d0*/  UIADD3.X UR65, UPT, UPT, UR4, 0x40004040, URZ, UP6, !UPT ;  /* 0x4000404004417890 */ /* 0x000fe4000b7fe4ff */
[----:B------:R-:W-:Y:S02]  /*29e0*/  UIADD3 UR50, UP6, UPT, UR18, 0x84, URZ ;  /* 0x0000008412327890 */ /* 0x000fe4000ffde0ff */
[----:B------:R-:W-:Y:S02]  /*29f0*/  UIADD3.X UR61, UPT, UPT, UR4, 0x40004040, URZ, UP5, !UPT ;  /* 0x40004040043d7890 */ /* 0x000fe4000affe4ff */
[----:B------:R-:W-:Y:S02]  /*2a00*/  UIADD3.64 UR62, UPT, UPT, UR40, 0x80, URZ ;  /* 0x00000080283e7897 */ /* 0x000fe4000fffe0ff */
[----:B------:R-:W-:Y:S02]  /*2a10*/  UIADD3 UR46, UP5, UPT, UR18, 0x86, URZ ;  /* 0x00000086122e7890 */ /* 0x000fe4000ffbe0ff */
[----:B------:R-:W-:-:S02]  /*2a20*/  UIADD3.64 UR58, UPT, UPT, UR40, 0x100, URZ ;  /* 0x00000100283a7897 */ /* 0x000fc4000fffe0ff */
[----:B------:R-:W-:Y:S02]  /*2a30*/  UIADD3.X UR57, UPT, UPT, UR4, 0x40004040, URZ, UP3, !UPT ;  /* 0x4000404004397890 */ /* 0x000fe40009ffe4ff */
[----:B------:R-:W-:Y:S02]  /*2a40*/  UIADD3.64 UR54, UPT, UPT, UR40, 0x180, URZ ;  /* 0x0000018028367897 */ /* 0x000fe4000fffe0ff */
[----:B------:R-:W-:Y:S02]  /*2a50*/  UIADD3.X UR53, UPT, UPT, UR4, 0x40004040, URZ, UP4, !UPT ;  /* 0x4000404004357890 */ /* 0x000fe4000a7fe4ff */
[----:B------:R-:W-:Y:S02]  /*2a60*/  UIADD3.64 UR66, UPT, UPT, UR40, 0x200, URZ ;  /* 0x0000020028427897 */ /* 0x000fe4000fffe0ff */
[----:B------:R-:W-:Y:S02]  /*2a70*/  UIADD3.X UR51, UPT, UPT, UR4, 0x40004040, URZ, UP6, !UPT ;  /* 0x4000404004337890 */ /* 0x000fe4000b7fe4ff */
[----:B------:R-:W-:Y:S01]  /*2a80*/  UIADD3.64 UR20, UPT, UPT, UR40, 0x280, URZ ;  /* 0x0000028028147897 */ /* 0x000fe2000fffe0ff */
[----:B------:R-:W-:Y:S01]  /*2a90*/  UMOV UR14, 0x0 ;  /* 0x00000000000e7882 */ /* 0x000fe20000000000 */
[----:B------:R-:W-:Y:S01]  /*2aa0*/  UMOV UR15, 0x4048010 ;  /* 0x04048010000f7882 */ /* 0x000fe20000000000 */
[----:B------:R-:W-:Y:S01]  /*2ab0*/  UIADD3.X UR47, UPT, UPT, UR4, 0x40004040, URZ, UP5, !UPT ;  /* 0x40004040042f7890 */ /* 0x000fe2000affe4ff */
[----:B------:R-:W-:Y:S01]  /*2ac0*/  UMOV UR17, 0x40004040 ;  /* 0x4000404000117882 */ /* 0x000fe20000000000 */
[----:B------:R-:W-:Y:S01]  /*2ad0*/  UMOV UR68, UR18 ;  /* 0x0000001200447c82 */ /* 0x000fe20008000000 */
[----:B------:R-:W-:Y:S01]  /*2ae0*/  UMOV UR69, 0x40004040 ;  /* 0x4000404000457882 */ /* 0x000fe20000000000 */
[----:B------:R-:W-:Y:S01]  /*2af0*/  UIADD3.64 UR22, UPT, UPT, UR40, 0x300, URZ ;  /* 0x0000030028167897 */ /* 0x000fe2000fffe0ff */
[----:B------:R0:W-:Y:S01]  /*2b00*/  UTCHMMA gdesc[UR16], gdesc[UR68], tmem[UR13], tmem[UR14], idesc[UR15], !UPT ;  /* 0x00ff0e44100075ea */ /* 0x0001e2000f80000d */
[----:B------:R-:W-:Y:S01]  /*2b10*/  UMOV UR24, 0x0 ;  /* 0x0000000000187882 */ /* 0x000fe20000000000 */
[----:B------:R-:W-:Y:S01]  /*2b20*/  UMOV UR25, 0x4048010 ;  /* 0x0404801000197882 */ /* 0x000fe20000000000 */
[----:B------:R-:W-:Y:S01]  /*2b30*/  UMOV UR34, 0x0 ;  /* 0x0000000000227882 */ /* 0x000fe20000000000 */
[----:B------:R-:W-:Y:S01]  /*2b40*/  UMOV UR35, 0x4048010 ;  /* 0x0404801000237882 */ /* 0x000fe20000000000 */
[----:B------:R-:W-:Y:S01]  /*2b50*/  UMOV UR44, 0x0 ;  /* 0x00000000002c7882 */ /* 0x000fe20000000000 */
[----:B------:R-:W-:Y:S01]  /*2b60*/  UMOV UR45, 0x4048010 ;  /* 0x04048010002d7882 */ /* 0x000fe20000000000 */
[----:B------:R0:W-:Y:S01]  /*2b70*/  UTCHMMA gdesc[UR40], gdesc[UR48], tmem[UR13], tmem[UR24], idesc[UR25], UPT ;  /* 0x00ff1830280075ea */ /* 0x0001e2000b80000d */
        /* <DEDUP_REMOVED lines=8> */
[----:B------:R-:W-:Y:S01]  /*2c00*/  UMOV UR7, URZ ;  /* 0x000000ff00077c82 */ /* 0x000fe20008000000 */
[----:B------:R0:W-:Y:S01]  /*2c10*/  UTCHMMA gdesc[UR54], gdesc[UR56], tmem[UR13], tmem[UR42], idesc[UR43], UPT ;  /* 0x00ff2a38360075ea */ /* 0x0001e2000b80000d */
[----:B------:R-:W-:Y:S01]  /*2c20*/  UMOV UR32, 0x0 ;  /* 0x0000000000207882 */ /* 0x000fe20000000000 */
[----:B------:R-:W-:Y:S01]  /*2c30*/  UMOV UR33, 0x4048010 ;  /* 0x0404801000217882 */ /* 0x000fe20000000000 */
[----:B------:R0:W-:Y:S01]  /*2c40*/  UTCHMMA gdesc[UR66], gdesc[UR52], tmem[UR13], tmem[UR38], idesc[UR39], UPT ;  /* 0x00ff2634420075ea */ /* 0x0001e2000b80000d */
[----:B------:R-:W-:Y:S01]  /*2c50*/  UMOV UR7, UR6 ;  /* 0x0000000600077c82 */ /* 0x000fe20008000000 */
[----:B------:R0:W-:Y:S01]  /*2c60*/  UTCHMMA gdesc[UR20], gdesc[UR50], tmem[UR13], tmem[UR36], idesc[UR37], UPT ;  /* 0x00ff2432140075ea */ /* 0x0001e2000b80000d */
[----:B------:R0:W-:Y:S01]  /*2c70*/  UTCHMMA gdesc[UR22], gdesc[UR46], tmem[UR13], tmem[UR32], idesc[UR33], UPT ;  /* 0x00ff202e160075ea */ /* 0x0001e2000b80000d */
[----:B------:R0:W-:Y:S01]  /*2c80*/  UTCBAR [UR7], URZ ;  /* 0x000000ff070073e9 */ /* 0x0001e200080000ff */
[----:B------:R-:W-:Y:S01]  /*2c90*/  NOP ;  /* 0x0000000000007918 */ /* 0x000fe20000000000 */
.L_x_6:
[----:B------:R-:W-:Y:S05]  /*2ca0*/  BRA.U !UP0, `(.L_x_7) ;  /* 0x0000000108087547 */ /* 0x000fea000b800000 */
[----:B------:R-:W1:Y:S02]  /*2cb0*/  SYNCS.PHASECHK.TRANS64.TRYWAIT P3, [UR11+0x5000], RZ ;  /* 0x005000ffff0075a7 */ /* 0x000e64000806110b */
[----:B-1----:R-:W-:Y:S05]  /*2cc0*/  @!P3 BRA `(.L_x_8) ;  /* 0x0000004800fcb947 */ /* 0x002fea0003800000 */
.L_x_7:
[----:B------:R-:W-:Y:S06]  /*2cd0*/  BAR.SYNC.DEFER_BLOCKING 0x0 ;  /* 0x0000000000007b1d */ /* 0x000fec0000010000 */
[----:B------:R-:W1:Y:S01]  /*2ce0*/  LDCU UR5, c[0x0][0x3a8] ;  /* 0x00007500ff0577ac */ /* 0x000e620008000800 */
[----:B------:R-:W-:Y:S01]  /*2cf0*/  LDTM.16dp32bit_t0_t15.x8 R4, tmem[UR12+0x100000] ;  /* 0x1000000c000479ee */ /* 0x000fe20008980000 */
[----:B------:R-:W1:Y:S01]  /*2d00*/  LDTM.16dp32bit_t16_t31.x8 R4, tmem[UR12+0x100008] ;  /* 0x1000080c000479ee */ /* 0x000e6200089a0000 */
[----:B------:R-:W2:Y:S01]  /*2d10*/  @!P1 SYNCS.CCTL.IV [UR11+0x5000] ;  /* 0x00500000ff0099b1 */ /* 0x000ea2000800000b */
[----:B------:R-:W-:Y:S01]  /*2d20*/  NOP ;  /* 0x0000000000007918 */ /* 0x000fe20000000000 */
[----:B------:R3:W5:Y:S04]  /*2d30*/  @P2 LDG.E.U16 R20, desc[UR30][R118.64] ;  /* 0x0000001e76142981 */ /* 0x000768000c1e1500 */
        /* <DEDUP_REMOVED lines=14> */
[----:B------:R3:W5:Y:S01]  /*2e20*/  @P2 LDG.E.U16 R154, desc[UR30][R82.64] ;  /* 0x0000001e529a2981 */ /* 0x000762000c1e1500 */
[----:B-1----:R-:W-:Y:S01]  /*2e30*/  FMUL R12, R4, UR5 ;  /* 0x00000005040c7c20 */ /* 0x002fe20008400000 */
[----:B------:R-:W-:Y:S01]  /*2e40*/  FMUL R13, R5, UR5 ;  /* 0x00000005050d7c20 */ /* 0x000fe20008400000 */
[----:B------:R-:W-:Y:S01]  /*2e50*/  FMUL R14, R6, UR5 ;  /* 0x00000005060e7c20 */ /* 0x000fe20008400000 */
[----:B------:R-:W-:Y:S01]  /*2e60*/  FMUL R15, R7, UR5 ;  /* 0x00000005070f7c20 */ /* 0x000fe20008400000 */
[----:B------:R-:W-:-:S03]  /*2e70*/  FMUL R16, R8, UR5 ;  /* 0x0000000508107c20 */ /* 0x000fc60008400000 */
[----:B------:R-:W-:Y:S01]  /*2e80*/  FMNMX3 R14, R12, R13, R14, !PT ;  /* 0x0000000d0c0e7276 */ /* 0x000fe2000780000e */
[----:B------:R-:W-:Y:S01]  /*2e90*/  FMUL R12, R9, UR5 ;  /* 0x00000005090c7c20 */ /* 0x000fe20008400000 */
[----:B------:R-:W-:Y:S02]  /*2ea0*/  FMUL R13, R10, UR5 ;  /* 0x000000050a0d7c20 */ /* 0x000fe40008400000 */
[----:B------:R-:W-:Y:S01]  /*2eb0*/  FMNMX3 R15, R14, R15, R16, !PT ;  /* 0x0000000f0e0f7276 */ /* 0x000fe20007800010 */
[----:B------:R-:W-:-:S03]  /*2ec0*/  FMUL R14, R11, UR5 ;  /* 0x000000050b0e7c20 */ /* 0x000fc60008400000 */
[----:B------:R-:W-:-:S04]  /*2ed0*/  FMNMX3 R13, R15, R12, R13, !PT ;  /* 0x0000000c0f0d7276 */ /* 0x000fc8000780000d */
[----:B------:R-:W-:-:S05]  /*2ee0*/  FMNMX R13, R14, R13, !PT ;  /* 0x0000000d0e0d7209 */ /* 0x000fca0007800000 */
[----:B------:R-:W1:Y:S02]  /*2ef0*/  SHFL.BFLY PT, R12, R13, 0x10, 0x1f ;  /* 0x0e001f000d0c7f89 */ /* 0x000e6400000e0000 */
[----:B-1----:R-:W-:-:S05]  /*2f00*/  FMNMX3 R77, R13, -INF , R12, !PT ;  /* 0xff8000000d4d7876 */ /* 0x002fca000780000c */
[--C-:B------:R-:W-:Y:S01]  /*2f10*/  FFMA R4, R4, UR5, -R77.reuse ;  /* 0x0000000504047c23 */ /* 0x100fe2000800084d */
[--C-:B------:R-:W-:Y:S01]  /*2f20*/  FFMA R5, R5, UR5, -R77.reuse ;  /* 0x0000000505057c23 */ /* 0x100fe2000800084d */
[--C-:B------:R-:W-:Y:S01]  /*2f30*/  FFMA R6, R6, UR5, -R77.reuse ;  /* 0x0000000506067c23 */ /* 0x100fe2000800084d */
[--C-:B------:R-:W-:Y:S01]  /*2f40*/  FFMA R7, R7, UR5, -R77.reuse ;  /* 0x0000000507077c23 */ /* 0x100fe2000800084d */
[----:B------:R-:W-:Y:S01]  /*2f50*/  FMUL R4, R4, 1.4426950216293334961 ;  /* 0x3fb8aa3b04047820 */ /* 0x000fe20000400000 */
[----:B------:R-:W-:Y:S01]  /*2f60*/  FMUL R5, R5, 1.4426950216293334961 ;  /* 0x3fb8aa3b05057820 */ /* 0x000fe20000400000 */
[----:B------:R-:W-:Y:S01]  /*2f70*/  FMUL R6, R6, 1.4426950216293334961 ;  /* 0x3fb8aa3b06067820 */ /* 0x000fe20000400000 */
[----:B------:R-:W-:Y:S01]  /*2f80*/  FMUL R7, R7, 1.4426950216293334961 ;  /* 0x3fb8aa3b07077820 */ /* 0x000fe20000400000 */
[--C-:B------:R-:W-:Y:S01]  /*2f90*/  FFMA R8, R8, UR5, -R77.reuse ;  /* 0x0000000508087c23 */ /* 0x100fe2000800084d */
[--C-:B------:R-:W-:Y:S01]  /*2fa0*/  FFMA R9, R9, UR5, -R77.reuse ;  /* 0x0000000509097c23 */ /* 0x100fe2000800084d */
[----:B------:R-:W-:Y:S01]  /*2fb0*/  MUFU.EX2 R4, R4 ;  /* 0x0000000400047308 */ /* 0x000fe20000000800 */
[--C-:B------:R-:W-:Y:S01]  /*2fc0*/  FFMA R10, R10, UR5, -R77.reuse ;  /* 0x000000050a0a7c23 */ /* 0x100fe2000800084d */
[----:B------:R-:W-:Y:S01]  /*2fd0*/  FMUL R8, R8, 1.4426950216293334961 ;  /* 0x3fb8aa3b08087820 */ /* 0x000fe20000400000 */
[----:B------:R-:W-:Y:S01]  /*2fe0*/  FMUL R9, R9, 1.4426950216293334961 ;  /* 0x3fb8aa3b09097820 */ /* 0x000fe20000400000 */
[----:B------:R-:W-:Y:S01]  /*2ff0*/  FFMA R11, R11, UR5, -R77 ;  /* 0x000000050b0b7c23 */ /* 0x000fe2000800084d */
[----:B------:R-:W-:-:S03]  /*3000*/  FMUL R10, R10, 1.4426950216293334961 ;  /* 0x3fb8aa3b0a0a7820 */ /* 0x000fc60000400000 */
[----:B------:R-:W1:Y:S01]  /*3010*/  MUFU.EX2 R5, R5 ;  /* 0x0000000500057308 */ /* 0x000e620000000800 */
[----:B------:R-:W-:-:S07]  /*3020*/  FMUL R11, R11, 1.4426950216293334961 ;  /* 0x3fb8aa3b0b0b7820 */ /* 0x000fce0000400000 */
[----:B------:R-:W4:Y:S08]  /*3030*/  MUFU.EX2 R6, R6 ;  /* 0x0000000600067308 */ /* 0x000f300000000800 */
[----:B------:R-:W0:Y:S01]  /*3040*/  MUFU.EX2 R7, R7 ;  /* 0x0000000700077308 */ /* 0x000e220000000800 */
[----:B-1----:R-:W-:Y:S01]  /*3050*/  FADD R13, R4, R5 ;  /* 0x00000005040d7221 */ /* 0x002fe20000000000 */
[----:B------:R-:W-:-:S06]  /*3060*/  F2FP.F16.F32.PACK_AB R4, R5, R4 ;  /* 0x000000040504723e */ /* 0x000fcc00000000ff */
[----:B------:R-:W1:Y:S01]  /*3070*/  MUFU.EX2 R8, R8 ;  /* 0x0000000800087308 */ /* 0x000e620000000800 */
[----:B----4-:R-:W-:-:S07]  /*3080*/  FADD R12, R6, R13 ;  /* 0x0000000d060c7221 */ /* 0x010fce0000000000 */
[----:B------:R-:W4:Y:S01]  /*3090*/  MUFU.EX2 R9, R9 ;  /* 0x0000000900097308 */ /* 0x000f220000000800 */
[C---:B0-----:R-:W-:Y:S01]  /*30a0*/  FADD R13, R7.reuse, R12 ;  /* 0x0000000c070d7221 */ /* 0x041fe20000000000 */
[----:B------:R-:W-:-:S06]  /*30b0*/  F2FP.F16.F32.PACK_AB R5, R7, R6 ;  /* 0x000000060705723e */ /* 0x000fcc00000000ff */
[----:B------:R-:W0:Y:S01]  /*30c0*/  MUFU.EX2 R10, R10 ;  /* 0x0000000a000a7308 */ /* 0x000e220000000800 */
[----:B-1----:R-:W-:-:S07]  /*30d0*/  FADD R12, R8, R13 ;  /* 0x0000000d080c7221 */ /* 0x002fce0000000000 */
[----:B------:R-:W1:Y:S01]  /*30e0*/  MUFU.EX2 R11, R11 ;  /* 0x0000000b000b7308 */ /* 0x000e620000000800 */
[C---:B----4-:R-:W-:Y:S01]  /*30f0*/  FADD R13, R9.reuse, R12 ;  /* 0x0000000c090d7221 */ /* 0x050fe20000000000 */
[----:B------:R-:W-:-:S03]  /*3100*/  F2FP.F16.F32.PACK_AB R6, R9, R8 ;  /* 0x000000080906723e */ /* 0x000fc600000000ff */
[----:B0-----:R-:W-:-:S04]  /*3110*/  FADD R12, R10, R13 ;  /* 0x0000000d0a0c7221 */ /* 0x001fc80000000000 */
[C---:B-1----:R-:W-:Y:S01]  /*3120*/  FADD R93, R11.reuse, R12 ;  /* 0x0000000c0b5d7221 */ /* 0x042fe20000000000 */
[----:B------:R-:W-:-:S04]  /*3130*/  F2FP.F16.F32.PACK_AB R7, R11, R10 ;  /* 0x0000000a0b07723e */ /* 0x000fc800000000ff */
[----:B------:R3:W0:Y:S01]  /*3140*/  SHFL.BFLY PT, R78, R93, 0x10, 0x1f ;  /* 0x0e001f005d4e7f89 */ /* 0x00062200000e0000 */
[----:B--2---:R-:W-:Y:S05]  /*3150*/  BRA.U !UP0, `(.L_x_9) ;  /* 0x0000000108087547 */ /* 0x004fea000b800000 */
[----:B------:R1:W-:Y:S01]  /*3160*/  STTM.16dp32bit_t0_t15.x4 tmem[UR12+0x80], R4 ;  /* 0x00008004000079ed */ /* 0x0003e2000890000c */
[----:B------:R1:W-:Y:S02]  /*3170*/  STTM.16dp32bit_t16_t31.x4 tmem[UR12+0x84], R4 ;  /* 0x00008404000079ed */ /* 0x0003e4000892000c */
.L_x_9:
[----:B-----5:R-:W-:Y:S01]  /*3180*/  STS.U16 [R75+UR11+0x4000], R20 ;  /* 0x004000144b007988 */ /* 0x020fe2000800040b */
[----:B-1----:R-:W-:Y:S01]  /*3190*/  FADD R4, -R77, -INF ;  /* 0xff8000004d047421 */ /* 0x002fe20000000100 */
[----:B------:R-:W-:Y:S02]  /*31a0*/  UIADD3 UR26, UPT, UPT, UR9, -0x10, URZ ;  /* 0xfffffff0091a7890 */ /* 0x000fe4000fffe0ff */
[----:B------:R-:W-:Y:S01]  /*31b0*/  STS.U16 [R75+UR11+0x4100], R22 ;  /* 0x004100164b007988 */ /* 0x000fe2000800040b */
[----:B------:R-:W-:-:S03]  /*31c0*/  FMUL R92, R4, 1.4426950216293334961 ;  /* 0x3fb8aa3b045c7820 */ /* 0x000fc60000400000 */
[----:B------:R-:W-:Y:S03]  /*31d0*/  STS.U16 [R75+UR11+0x4200], R28 ;  /* 0x0042001c4b007988 */ /* 0x000fe6000800040b */
[----:B------:R-:W1:Y:S01]  /*31e0*/  MUFU.EX2 R92, R92 ;  /* 0x0000005c005c7308 */ /* 0x000e620000000800 */
[----:B------:R-:W-:Y:S04]  /*31f0*/  STS.U16 [R75+UR11+0x4300], R30 ;  /* 0x0043001e4b007988 */ /* 0x000fe8000800040b */
[----:B------:R-:W-:Y:S04]  /*3200*/  STS.U16 [R75+UR11+0x4400], R24 ;  /* 0x004400184b007988 */ /* 0x000fe8000800040b */
[----:B------:R-:W-:Y:S04]  /*3210*/  STS.U16 [R75+UR11+0x4500], R32 ;  /* 0x004500204b007988 */ /* 0x000fe8000800040b */
[----:B------:R-:W-:Y:S04]  /*3220*/  STS.U16 [R75+UR11+0x4600], R34 ;  /* 0x004600224b007988 */ /* 0x000fe8000800040b */
[----:B------:R-:W-:Y:S04]  /*3230*/  STS.U16 [R75+UR11+0x4700], R18 ;  /* 0x004700124b007988 */ /* 0x000fe8000800040b */
[----:B------:R-:W-:Y:S04]  /*3240*/  STS.U16 [R75+UR11+0x4800], R26 ;  /* 0x0048001a4b007988 */ /* 0x000fe8000800040b */
[----:B------:R-:W-:Y:S04]  /*3250*/  STS.U16 [R75+UR11+0x4900], R36 ;  /* 0x004900244b007988 */ /* 0x000fe8000800040b */
[----:B------:R2:W-:Y:S04]  /*3260*/  STS.U16 [R75+UR11+0x4a00], R38 ;  /* 0x004a00264b007988 */ /* 0x0005e8000800040b */
[----:B------:R4:W-:Y:S04]  /*3270*/  STS.U16 [R75+UR11+0x4b00], R100 ;  /* 0x004b00644b007988 */ /* 0x0009e8000800040b */
[----:B------:R4:W-:Y:S04]  /*3280*/  STS.U16 [R75+UR11+0x4c00], R102 ;  /* 0x004c00664b007988 */ /* 0x0009e8000800040b */
[----:B------:R4:W-:Y:S04]  /*3290*/  STS.U16 [R75+UR11+0x4d00], R150 ;  /* 0x004d00964b007988 */ /* 0x0009e8000800040b */
[----:B------:R4:W-:Y:S04]  /*32a0*/  STS.U16 [R75+UR11+0x4e00], R152 ;  /* 0x004e00984b007988 */ /* 0x0009e8000800040b */
[----:B------:R4:W-:Y:S01]  /*32b0*/  STS.U16 [R75+UR11+0x4f00], R154 ;  /* 0x004f009a4b007988 */ /* 0x0009e2000800040b */
[----:B------:R-:W3:Y:S02]  /*32c0*/  FENCE.VIEW.ASYNC.T ;  /* 0x00000000000073c6 */ /* 0x000ee40000000200 */
[----:B---3--:R-:W-:Y:S06]  /*32d0*/  BAR.SYNC.DEFER_BLOCKING 0x0 ;  /* 0x0000000000007b1d */ /* 0x008fec0000010000 */
[----:B--2---:R-:W2:Y:S01]  /*32e0*/  LDTM.16dp32bit_t0_t15.x64 R4, tmem[UR12] ;  /* 0x0000000c000479ee */ /* 0x004ea20008b00000 */
[----:B------:R-:W3:Y:S01]  /*32f0*/  LDTM.16dp32bit_t16_t31.x64 R4, tmem[UR12+0x40] ;  /* 0x0000400c000479ee */ /* 0x000ee20008b20000 */
[----:B------:R-:W-:Y:S01]  /*3300*/  NOP ;  /* 0x0000000000007918 */ /* 0x000fe20000000000 */
[----:B-1--4-:R-:W-:Y:S05]  /*3310*/  BRA.U !UP0, `(.L_x_10) ;  /* 0x0000000508087547 */ /* 0x012fea000b800000 */
[C---:B--23--:R-:W-:Y:S01]  /*3320*/  FMUL R4, R92.reuse, R4 ;  /* 0x000000045c047220 */ /* 0x04cfe20000400000 */
[C---:B------:R-:W-:Y:S01]  /*3330*/  FMUL R5, R92.reuse, R5 ;  /* 0x000000055c057220 */ /* 0x040fe20000400000 */
        /* <DEDUP_REMOVED lines=61> */
[----:B------:R-:W-:-:S04]  /*3710*/  FMUL R67, R92, R67 ;  /* 0x000000435c437220 */ /* 0x000fc80000400000 */
[----:B------:R1:W-:Y:S01]  /*3720*/  STTM.16dp32bit_t0_t15.x64 tmem[UR12], R4 ;  /* 0x00000004000079ed */ /* 0x0003e20008b0000c */
[----:B------:R1:W-:Y:S02]  /*3730*/  STTM.16dp32bit_t16_t31.x64 tmem[UR12+0x40], R4 ;  /* 0x00004004000079ed */ /* 0x0003e40008b2000c */
.L_x_10:
[----:B---3--:R-:W3:Y:S02]  /*3740*/  FENCE.VIEW.ASYNC.T ;  /* 0x00000000000073c6 */ /* 0x008ee40000000200 */
[----:B---3--:R-:W-:Y:S01]  /*3750*/  BAR.SYNC.DEFER_BLOCKING 0x0 ;  /* 0x0000000000007b1d */ /* 0x008fe20000010000 */
[----:B0-----:R-:W-:Y:S01]  /*3760*/  FADD R93, R93, R78 ;  /* 0x0000004e5d5d7221 */ /* 0x001fe20000000000 */
[----:B------:R-:W-:Y:S02]  /*3770*/  UISETP.GE.AND UP0, UPT, UR26, 0x1, UPT ;  /* 0x000000011a00788c */ /* 0x000fe4000bf06270 */
[----:B------:R-:W-:Y:S01]  /*3780*/  UIADD3 UR68, UPT, UPT, UR29, 0x80, URZ ;  /* 0x000000801d447890 */ /* 0x000fe2000fffe0ff */
[----:B------:R-:W-:Y:S01]  /*3790*/  FADD R93, R92, R93 ;  /* 0x0000005d5c5d7221 */ /* 0x000fe20000000000 */
[----:B------:R0:W-:Y:S06]  /*37a0*/  MEMBAR.ALL.CTA ;  /* 0x0000000000007992 */ /* 0x0001ec0000008000 */
[----:B0-----:R-:W0:Y:S02]  /*37b0*/  FENCE.VIEW.ASYNC.S ;  /* 0x00000000000073c6 */ /* 0x001e240000000000 */
[----:B0-----:R-:W-:Y:S06]  /*37c0*/  BAR.SYNC.DEFER_BLOCKING 0x0 ;  /* 0x0000000000007b1d */ /* 0x001fec0000010000 */
[----:B------:R-:W-:Y:S05]  /*37d0*/  BRA.U !UP2, `(.L_x_11) ;  /* 0x000000010a287547 */ /* 0x000fea000b800000 */
[----:B------:R-:W-:Y:S01]  /*37e0*/  ULOP3.LUT UR15, UR4, 0xc0004010, URZ, 0xfc, !UPT ;  /* 0xc0004010040f7892 */ /* 0x000fe2000f8efcff */
[----:B------:R-:W-:Y:S02]  /*37f0*/  UMOV UR5, URZ ;  /* 0x000000ff00057c82 */ /* 0x000fe40008000000 */
[----:B------:R-:W-:Y:S01]  /*3800*/  UMOV UR4, UR8 ;  /* 0x0000000800047c82 */ /* 0x000fe20008000000 */
[----:B------:R-:W-:Y:S01]  /*3810*/  UMOV UR16, 0x0 ;  /* 0x0000000000107882 */ /* 0x000fe20000000000 */
[----:B------:R-:W-:Y:S01]  /*3820*/  UMOV UR17, 0x4200010 ;  /* 0x0420001000117882 */ /* 0x000fe20000000000 */
[----:B------:R-:W-:Y:S01]  /*3830*/  UMOV UR14, UR18 ;  /* 0x00000012000e7c82 */ /* 0x000fe20008000000 */
[----:B------:R-:W-:Y:S02]  /*3840*/  UMOV UR4, UR4 ;  /* 0x0000000400047c82 */ /* 0x000fe40008000000 */
[----:B------:R0:W-:Y:S01]  /*3850*/  UTCHMMA tmem[UR68], gdesc[UR14], tmem[UR29], tmem[UR16], idesc[UR17], UPT ;  /* 0x00ff100e440079ea */ /* 0x0001e2000b80001d */
[----:B------:R0:W-:Y:S01]  /*3860*/  UTCBAR [UR4], URZ ;  /* 0x000000ff040073e9 */ /* 0x0001e200080000ff */
[----:B------:R-:W-:Y:S01]  /*3870*/  NOP ;  /* 0x0000000000007918 */ /* 0x000fe20000000000 */
.L_x_11:
[----:B------:R-:W-:Y:S01]  /*3880*/  FSEL R77, R77, -INF , P2 ;  /* 0xff8000004d4d7808 */ /* 0x000fe20001000000 */
[----:B0-----:R-:W-:Y:S01]  /*3890*/  UMOV UR4, URZ ;  /* 0x000000ff00047c82 */ /* 0x001fe20008000000 */
[----:B------:R-:W-:Y:S01]  /*38a0*/  FSEL R78, R93, 1, P2 ;  /* 0x3f8000005d4e7808 */ /* 0x000fe20001000000 */
[----:B------:R-:W-:Y:S06]  /*38b0*/  BRA.U !UP0, `(.L_x_12) ;  /* 0x0000001508747547 */ /* 0x000fec000b800000 */
[----:B------:R-:W-:Y:S01]  /*38c0*/  USHF.R.U32.HI UR18, URZ, 0x4, UR11 ;  /* 0x00000004ff127899 */ /* 0x000fe2000801160b */
[----:B------:R-:W-:Y:S01]  /*38d0*/  IMAD.SHL.U32 R79, R79, 0x10, RZ ;  /* 0x000000104f4f7824 */ /* 0x000fe200078e00ff */
[----:B------:R-:W-:Y:S01]  /*38e0*/  USHF.R.U32.HI UR20, URZ, 0x4, UR6 ;  /* 0x00000004ff147899 */ /* 0x000fe20008011606 */
[----:B-12---:R-:W-:Y:S01]  /*38f0*/  MOV R12, R77 ;  /* 0x0000004d000c7202 */ /* 0x006fe20000000f00 */
[----:B------:R-:W-:Y:S01]  /*3900*/  USGXT.U32 UR18, UR18, 0xe ;  /* 0x0000000e1212789a */ /* 0x000fe20008000000 */
[----:B------:R-:W-:Y:S01]  /*3910*/  IMAD.MOV.U32 R13, RZ, RZ, RZ ;  /* 0x000000ffff0d7224 */ /* 0x000fe200078e00ff */
[----:B------:R-:W-:Y:S01]  /*3920*/  USGXT.U32 UR20, UR20, 0xe ;  /* 0x0000000e1414789a */ /* 0x000fe20008000000 */
[----:B------:R-:W-:Y:S01]  /*3930*/  IMAD.MOV.U32 R92, RZ, RZ, R79 ;  /* 0x000000ffff5c7224 */ /* 0x000fe200078e004f */
[----:B------:R-:W-:Y:S02]  /*3940*/  UIADD3 UR6, UPT, UPT, UR11, 0x6000, URZ ;  /* 0x000060000b067890 */ /* 0x000fe4000fffe0ff */
[----:B------:R-:W-:-:S02]  /*3950*/  UIADD3 UR14, UP2, UPT, UR18, 0x80, URZ ;  /* 0x00000080120e7890 */ /* 0x000fc4000ff5e0ff */
[----:B------:R-:W-:Y:S02]  /*3960*/  USHF.L.U32 UR27, UR27, 0x4, URZ ;  /* 0x000000041b1b7899 */ /* 0x000fe400080006ff */
[----:B------:R-:W-:Y:S01]  /*3970*/  UIADD3 UR16, UP0, UPT, UR20, 0x2, URZ ;  /* 0x0000000214107890 */ /* 0x000fe2000ff1e0ff */
[----:B------:R-:W-:Y:S01]  /*3980*/  UMOV UR5, URZ ;  /* 0x000000ff00057c82 */ /* 0x000fe20008000000 */
[----:B------:R-:W-:Y:S01]  /*3990*/  UMOV UR4, URZ ;  /* 0x000000ff00047c82 */ /* 0x000fe20008000000 */
[----:B------:R-:W-:Y:S01]  /*39a0*/  USHF.R.U32.HI UR6, URZ, 0x4, UR6 ;  /* 0x00000004ff067899 */ /* 0x000fe20008011606 */
[----:B------:R-:W-:Y:S01]  /*39b0*/  MOV R93, UR27 ;  /* 0x0000001b005d7c02 */ /* 0x000fe20008000f00 */
[----:B------:R-:W-:Y:S02]  /*39c0*/  UIADD3.X UR15, UPT, UPT, UR5, 0x40004040, URZ, UP2, !UPT ;  /* 0x40004040050f7890 */ /* 0x000fe400097fe4ff */
[----:B------:R-:W-:Y:S02]  /*39d0*/  UIADD3.X UR17, UPT, UPT, UR4, 0x40004040, URZ, UP0, !UPT ;  /* 0x4000404004117890 */ /* 0x000fe400087fe4ff */
[----:B------:R-:W-:-:S02]  /*39e0*/  UIADD3 UR34, UP2, UPT, UR14, 0x100, URZ ;  /* 0x000001000e227890 */ /* 0x000fc4000ff5e0ff */
[----:B------:R-:W-:Y:S02]  /*39f0*/  UIADD3 UR32, UP0, UPT, UR14, 0x80, URZ ;  /* 0x000000800e207890 */ /* 0x000fe4000ff1e0ff */
[----:B------:R-:W-:Y:S02]  /*3a00*/  UIADD3 UR36, UP3, UPT, UR14, 0x180, URZ ;  /* 0x000001800e247890 */ /* 0x000fe4000ff7e0ff */
[----:B------:R-:W-:Y:S02]  /*3a10*/  UIADD3 UR38, UP4, UPT, UR14, 0x200, URZ ;  /* 0x000002000e267890 */ /* 0x000fe4000ff9e0ff */
[----:B------:R-:W-:Y:S02]  /*3a20*/  UIADD3 UR40, UP5, UPT, UR14, 0x280, URZ ;  /* 0x000002800e287890 */ /* 0x000fe4000ffbe0ff */
[----:B------:R-:W-:Y:S02]  /*3a30*/  UIADD3 UR42, UP6, UPT, UR14, 0x300, URZ ;  /* 0x000003000e2a7890 */ /* 0x000fe4000ffde0ff */
[----:B------:R-:W-:-:S02]  /*3a40*/  USGXT.U32 UR70, UR6, 0xe ;  /* 0x0000000e0646789a */ /* 0x000fc40008000000 */
[----:B------:R-:W-:Y:S01]  /*3a50*/  UIADD3.X UR35, UPT, UPT, UR15, URZ, URZ, UP2, !UPT ;  /* 0x000000ff0f237290 */ /* 0x000fe200097fe4ff */
[----:B------:R-:W-:Y:S01]  /*3a60*/  UMOV UR28, 0x1 ;  /* 0x00000001001c7882 */ /* 0x000fe20000000000 */
[----:B------:R-:W-:Y:S01]  /*3a70*/  UMOV UR7, URZ ;  /* 0x000000ff00077c82 */ /* 0x000fe20008000000 */
[----:B------:R-:W0:Y:S01]  /*3a80*/  LDCU UR69, c[0x0][0x3a8] ;  /* 0x00007500ff4577ac */ /* 0x000e220008000800 */
[----:B------:R-:W-:Y:S02]  /*3a90*/  UIADD3.X UR33, UPT, UPT, UR15, URZ, URZ, UP0, !UPT ;  /* 0x000000ff0f217290 */ /* 0x000fe400087fe4ff */
[----:B------:R-:W-:Y:S02]  /*3aa0*/  UIADD3.X UR37, UPT, UPT, UR15, URZ, URZ, UP3, !UPT ;  /* 0x000000ff0f257290 */ /* 0x000fe40009ffe4ff */
[----:B------:R-:W-:Y:S02]  /*3ab0*/  UIADD3.X UR39, UPT, UPT, UR15, URZ, URZ, UP4, !UPT ;  /* 0x000000ff0f277290 */ /* 0x000fe4000a7fe4ff */
[----:B------:R-:W-:-:S02]  /*3ac0*/  UIADD3.X UR41, UPT, UPT, UR15, URZ, URZ, UP5, !UPT ;  /* 0x000000ff0f297290 */ /* 0x000fc4000affe4ff */
[----:B------:R-:W-:Y:S02]  /*3ad0*/  UIADD3.X UR43, UPT, UPT, UR15, URZ, URZ, UP6, !UPT ;  /* 0x000000ff0f2b7290 */ /* 0x000fe4000b7fe4ff */
[----:B------:R-:W-:Y:S02]  /*3ae0*/  UIADD3.64 UR44, UPT, UPT, UR16, 0x2, URZ ;  /* 0x00000002102c7897 */ /* 0x000fe4000fffe0ff */
[----:B------:R-:W-:Y:S02]  /*3af0*/  UIADD3.64 UR46, UPT, UPT, UR16, 0x4, URZ ;  /* 0x00000004102e7897 */ /* 0x000fe4000fffe0ff */
[----:B------:R-:W-:Y:S02]  /*3b00*/  UIADD3.64 UR48, UPT, UPT, UR16, 0x7e, URZ ;  /* 0x0000007e10307897 */ /* 0x000fe4000fffe0ff */
[----:B------:R-:W-:Y:S02]  /*3b10*/  UIADD3.64 UR50, UPT, UPT, UR16, 0x80, URZ ;  /* 0x0000008010327897 */ /* 0x000fe4000fffe0ff */
[----:B------:R-:W-:-:S02]  /*3b20*/  UIADD3.64 UR52, UPT, UPT, UR16, 0x82, URZ ;  /* 0x0000008210347897 */ /* 0x000fc4000fffe0ff */
[----:B------:R-:W-:Y:S02]  /*3b30*/  UIADD3.64 UR54, UPT, UPT, UR16, 0x84, URZ ;  /* 0x0000008410367897 */ /* 0x000fe4000fffe0ff */
[----:B------:R-:W-:Y:S01]  /*3b40*/  UISETP.NE.U32.AND UP2, UPT, UR19, URZ, UPT ;  /* 0x000000ff1300728c */ /* 0x000fe2000bf45070 */
[----:B0-----:R-:W-:-:S10]  /*3b50*/  UMOV UR6, URZ ;  /* 0x000000ff00067c82 */ /* 0x001fd40008000000 */
.L_x_17:
[----:B------:R-:W-:Y:S02]  /*3b60*/  IMAD.MOV.U32 R4, RZ, RZ, R80 ;  /* 0x000000ffff047224 */ /* 0x000fe400078e0050 */
[----:B------:R-:W-:Y:S02]  /*3b70*/  IMAD.MOV.U32 R5, RZ, RZ, R81 ;  /* 0x000000ffff057224 */ /* 0x000fe400078e0051 */
[----:B------:R-:W-:-:S04]  /*3b80*/  IMAD.WIDE R6, R92, 0x2, R148 ;  /* 0x000000025c067825 */ /* 0x000fc800078e0294 */
[C---:B------:R-:W-:Y:S01]  /*3b90*/  IMAD.WIDE R16, R92.reuse, 0x2, R132 ;  /* 0x000000025c107825 */ /* 0x040fe200078e0284 */
[----:B0-----:R0:W2:Y:S03]  /*3ba0*/  LDG.E.U16 R24, desc[UR30][R6.64] ;  /* 0x0000001e06187981 */ /* 0x0010a6000c1e1500 */
[C---:B------:R-:W-:Y:S01]  /*3bb0*/  IMAD.WIDE R14, R92.reuse, 0x2, R134 ;  /* 0x000000025c0e7825 */ /* 0x040fe200078e0286 */
[----:B------:R1:W3:Y:S03]  /*3bc0*/  LDG.E.U16 R28, desc[UR30][R16.64] ;  /* 0x0000001e101c7981 */ /* 0x0002e6000c1e1500 */
[C---:B------:R-:W-:Y:S01]  /*3bd0*/  IMAD.WIDE R8, R92.reuse, 0x2, R146 ;  /* 0x000000025c087825 */ /* 0x040fe200078e0292 */
[----:B------:R4:W5:Y:S03]  /*3be0*/  LDG.E.U16 R29, desc[UR30][R14.64] ;  /* 0x0000001e0e1d7981 */ /* 0x000966000c1e1500 */
[C---:B------:R-:W-:Y:S01]  /*3bf0*/  IMAD.WIDE R10, R92.reuse, 0x2, R144 ;  /* 0x000000025c0a7825 */ /* 0x040fe200078e0290 */
[----:B------:R0:W2:Y:S03]  /*3c00*/  LDG.E.U16 R27, desc[UR30][R8.64] ;  /* 0x0000001e081b7981 */ /* 0x0000a6000c1e1500 */
[C---:B------:R-:W-:Y:S01]  /*3c10*/  IMAD.WIDE R18, R92.reuse, 0x2, R130 ;  /* 0x000000025c127825 */ /* 0x040fe200078e0282 */
[----:B------:R0:W2:Y:S03]  /*3c20*/  LDG.E.U16 R26, desc[UR30][R10.64] ;  /* 0x0000001e0a1a7981 */ /* 0x0000a6000c1e1500 */
[C---:B------:R-:W-:Y:S01]  /*3c30*/  IMAD.WIDE R4, R92.reuse, 0x2, R4 ;  /* 0x000000025c047825 */ /* 0x040fe200078e0204 */
[----:B------:R-:W2:Y:S03]  /*3c40*/  LDG.E.U16 R31, desc[UR30][R18.64] ;  /* 0x0000001e121f7981 */ /* 0x000ea6000c1e1500 */
[C---:B------:R-:W-:Y:S01]  /*3c50*/  IMAD.WIDE R20, R92.reuse, 0x2, R128 ;  /* 0x000000025c147825 */ /* 0x040fe200078e0280 */
[----:B------:R4:W2:Y:S03]  /*3c60*/  LDG.E.U16 R25, desc[UR30][R4.64] ;  /* 0x0000001e04197981 */ /* 0x0008a6000c1e1500 */
[----:B0-----:R-:W-:-:S02]  /*3c70*/  IMAD.WIDE R6, R92, 0x2, R142 ;  /* 0x000000025c067825 */ /* 0x001fc400078e028e */
[----:B------:R-:W3:Y:S02]  /*3c80*/  LDG.E.U16 R20, desc[UR30][R20.64] ;  /* 0x0000001e14147981 */ /* 0x000ee4000c1e1500 */
[C---:B-1----:R-:W-:Y:S02]  /*3c90*/  IMAD.WIDE R16, R92.reuse, 0x2, R126 ;  /* 0x000000025c107825 */ /* 0x042fe400078e027e */
[----:B------:R-:W3:Y:S02]  /*3ca0*/  LDG.E.U16 R7, desc[UR30][R6.64] ;  /* 0x0000001e06077981 */ /* 0x000ee4000c1e1500 */
[C---:B----4-:R-:W-:Y:S02]  /*3cb0*/  IMAD.WIDE R14, R92.reuse, 0x2, R140 ;  /* 0x000000025c0e7825 */ /* 0x050fe400078e028c */
[----:B------:R-:W4:Y:S02]  /*3cc0*/  LDG.E.U16 R17, desc[UR30][R16.64] ;  /* 0x0000001e10117981 */ /* 0x000f24000c1e1500 */
[----:B------:R-:W-:-:S02]  /*3cd0*/  IMAD.WIDE R22, R92, 0x2, R124 ;  /* 0x000000025c167825 */ /* 0x000fc400078e027c */
[----:B------:R-:W4:Y:S02]  /*3ce0*/  LDG.E.U16 R14, desc[UR30][R14.64] ;  /* 0x0000001e0e0e7981 */ /* 0x000f24000c1e1500 */
[C---:B------:R-:W-:Y:S02]  /*3cf0*/  IMAD.WIDE R8, R92.reuse, 0x2, R138 ;  /* 0x000000025c087825 */ /* 0x040fe400078e028a */
[----:B------:R-:W4:Y:S02]  /*3d00*/  LDG.E.U16 R22, desc[UR30][R22.64] ;  /* 0x0000001e16167981 */ /* 0x000f24000c1e1500 */
[C---:B------:R-:W-:Y:S02]  /*3d10*/  IMAD.WIDE R10, R92.reuse, 0x2, R122 ;  /* 0x000000025c0a7825 */ /* 0x040fe400078e027a */
[----:B------:R-:W4:Y:S02]  /*3d20*/  LDG.E.U16 R9, desc[UR30][R8.64] ;  /* 0x0000001e08097981 */ /* 0x000f24000c1e1500 */
[----:B------:R-:W-:-:S02]  /*3d30*/  IMAD.WIDE R4, R92, 0x2, R136 ;  /* 0x000000025c047825 */ /* 0x000fc400078e0288 */
[----:B------:R-:W4:Y:S02]  /*3d40*/  LDG.E.U16 R11, desc[UR30][R10.64] ;  /* 0x0000001e0a0b7981 */ /* 0x000f24000c1e1500 */
[----:B------:R-:W-:Y:S02]  /*3d50*/  IMAD.WIDE R18, R92, 0x2, R120 ;  /* 0x000000025c127825 */ /* 0x000fe400078e0278 */
[----:B------:R-:W4:Y:S04]  /*3d60*/  LDG.E.U16 R4, desc[UR30][R4.64] ;  /* 0x0000001e04047981 */ /* 0x000f28000c1e1500 */
[----:B------:R-:W4:Y:S01]  /*3d70*/  LDG.E.U16 R18, desc[UR30][R18.64] ;  /* 0x0000001e12127981 */ /* 0x000f22000c1e1500 */
[----:B------:R-:W-:Y:S02]  /*3d80*/  UMOV UR4, 0x1 ;  /* 0x0000000100047882 */ /* 0x000fe40000000000 */
[----:B------:R-:W-:-:S04]  /*3d90*/  @!UP1 UIADD3 UR4, UPT, UPT, -UR4, 0x100000, URZ ;  /* 0x0010000004049890 */ /* 0x000fc8000fffe1ff */
[----:B------:R-:W-:Y:S02]  /*3da0*/  @!UP1 USHF.L.U32 UR5, UR4, 0xb, URZ ;  /* 0x0000000b04059899 */ /* 0x000fe400080006ff */
[----:B------:R-:W-:Y:S01]  /*3db0*/  @!UP1 USHF.L.U32 UR4, UR4, 0x1, URZ ;  /* 0x0000000104049899 */ /* 0x000fe200080006ff */
[----:B------:R-:W-:Y:S01]  /*3dc0*/  VOTEU.ALL UP0, P1 ;  /* 0x0000000000ff7886 */ /* 0x000fe20000800000 */
[----:B-----5:R0:W-:Y:S04]  /*3dd0*/  STS.U16 [R74+UR11+0x5400], R29 ;  /* 0x0054001d4a007988 */ /* 0x0201e8000800040b */
[----:B--2---:R0:W-:Y:S04]  /*3de0*/  STS.U16 [R74+UR11+0x5000], R25 ;  /* 0x005000194a007988 */ /* 0x0041e8000800040b */
[----:B------:R0:W-:Y:S04]  /*3df0*/  STS.U16 [R73+UR11+0x5080], R24 ;  /* 0x0050801849007988 */ /* 0x0001e8000800040b */
[----:B---3--:R0:W-:Y:S04]  /*3e00*/  STS.U16 [R73+UR11+0x5480], R28 ;  /* 0x0054801c49007988 */ /* 0x0081e8000800040b */
[----:B------:R0:W-:Y:S04]  /*3e10*/  STS.U16 [R72+UR11+0x5100], R27 ;  /* 0x0051001b48007988 */ /* 0x0001e8000800040b */
[----:B------:R0:W-:Y:S04]  /*3e20*/  STS.U16 [R72+UR11+0x5500], R31 ;  /* 0x0055001f48007988 */ /* 0x0001e8000800040b */
[----:B------:R0:W-:Y:S04]  /*3e30*/  STS.U16 [R71+UR11+0x5180], R26 ;  /* 0x0051801a47007988 */ /* 0x0001e8000800040b */
[----:B------:R0:W-:Y:S04]  /*3e40*/  STS.U16 [R71+UR11+0x5580], R20 ;  /* 0x0055801447007988 */ /* 0x0001e8000800040b */
[----:B------:R0:W-:Y:S04]  /*3e50*/  STS.U16 [R70+UR11+0x5200], R7 ;  /* 0x0052000746007988 */ /* 0x0001e8000800040b */
[----:B----4-:R0:W-:Y:S04]  /*3e60*/  STS.U16 [R70+UR11+0x5600], R17 ;  /* 0x0056001146007988 */ /* 0x0101e8000800040b */
[----:B------:R0:W-:Y:S04]  /*3e70*/  STS.U16 [R69+UR11+0x5280], R14 ;  /* 0x0052800e45007988 */ /* 0x0001e8000800040b */
[----:B------:R0:W-:Y:S04]  /*3e80*/  STS.U16 [R69+UR11+0x5680], R22 ;  /* 0x0056801645007988 */ /* 0x0001e8000800040b */
[----:B------:R0:W-:Y:S04]  /*3e90*/  STS.U16 [R68+UR11+0x5300], R9 ;  /* 0x0053000944007988 */ /* 0x0001e8000800040b */
[----:B------:R0:W-:Y:S04]  /*3ea0*/  STS.U16 [R68+UR11+0x5700], R11 ;  /* 0x0057000b44007988 */ /* 0x0001e8000800040b */
[----:B------:R0:W-:Y:S04]  /*3eb0*/  STS.U16 [R3+UR11+0x5380], R4 ;  /* 0x0053800403007988 */ /* 0x0001e8000800040b */
[----:B------:R0:W-:Y:S01]  /*3ec0*/  STS.U16 [R3+UR11+0x5780], R18 ;  /* 0x0057801203007988 */ /* 0x0001e2000800040b */
[----:B------:R1:W-:Y:S06]  /*3ed0*/  MEMBAR.ALL.CTA ;  /* 0x0000000000007992 */ /* 0x0003ec0000008000 */
[----:B-1----:R-:W-:Y:S04]  /*3ee0*/  FENCE.VIEW.ASYNC.S ;  /* 0x00000000000073c6 */ /* 0x002fe80000000000 */
[----:B------:R-:W1:Y:S02]  /*3ef0*/  FENCE.VIEW.ASYNC.S ;  /* 0x00000000000073c6 */ /* 0x000e640000000000 */
[----:B-1----:R0:W1:Y:S02]  /*3f00*/  @!UP0 SYNCS.EXCH.64 URZ, [UR11+0x7010], UR4 ;  /* 0x007010040bff85b2 */ /* 0x0020640008000100 */
[----:B-1----:R-:W-:Y:S06]  /*3f10*/  BAR.SYNC.DEFER_BLOCKING 0x0 ;  /* 0x0000000000007b1d */ /* 0x002fec0000010000 */
[----:B0-----:R-:W-:Y:S05]  /*3f20*/  BRA.U UP2, `(.L_x_13) ;  /* 0x00000001027c7547 */ /* 0x001fea000b800000 */
[----:B------:R-:W-:Y:S01]  /*3f30*/  UMOV UR19, 0x40004040 ;  /* 0x4000404000137882 */ /* 0x000fe20000000000 */
[----:B------:R-:W-:Y:S01]  /*3f40*/  UMOV UR21, 0x40004040 ;  /* 0x4000404000157882 */ /* 0x000fe20000000000 */
[----:B------:R-:W-:Y:S01]  /*3f50*/  UMOV UR22, 0x0 ;  /* 0x0000000000167882 */ /* 0x000fe20000000000 */
[----:B------:R-:W-:Y:S01]  /*3f60*/  UMOV UR23, 0x4048010 ;  /* 0x0404801000177882 */ /* 0x000fe20000000000 */
[----:B------:R-:W-:Y:S01]  /*3f70*/  UIADD3 UR4, UPT, UPT, UR11, 0x7010, URZ ;  /* 0x000070100b047890 */ /* 0x000fe2000fffe0ff */
        /* <DEDUP_REMOVED lines=26> */
.L_x_13:
[----:B------:R-:W1:Y:S02]  /*4120*/  SYNCS.PHASECHK.TRANS64.TRYWAIT P2, [UR11+0x7010], RZ ;  /* 0x007010ffff0075a7 */ /* 0x000e64000804110b */
[----:B-1----:R-:W-:Y:S05]  /*4130*/  @!P2 BRA `(.L_x_14) ;  /* 0x0000003400eca947 */ /* 0x002fea0003800000 */
.L_x_23:
[----:B------:R-:W-:Y:S01]  /*4140*/  BAR.SYNC.DEFER_BLOCKING 0x0 ;  /* 0x0000000000007b1d */ /* 0x000fe20000010000 */
[----:B------:R-:W-:-:S05]  /*4150*/  SHF.L.U32 R13, R13, 0x1f, RZ ;  /* 0x0000001f0d0d7819 */ /* 0x000fca00000006ff */
[----:B------:R-:W-:Y:S01]  /*4160*/  LDTM.16dp32bit_t0_t15.x8 R4, tmem[UR12+0x100000] ;  /* 0x1000000c000479ee */ /* 0x000fe20008980000 */
[----:B------:R-:W1:Y:S01]  /*4170*/  LDTM.16dp32bit_t16_t31.x8 R4, tmem[UR12+0x100008] ;  /* 0x1000080c000479ee */ /* 0x000e6200089a0000 */
[----:B------:R-:W2:Y:S01]  /*4180*/  @!P1 SYNCS.CCTL.IV [UR11+0x7010] ;  /* 0x00701000ff0099b1 */ /* 0x000ea2000800000b */
[----:B------:R-:W-:Y:S01]  /*4190*/  NOP ;  /* 0x0000000000007918 */ /* 0x000fe20000000000 */
[----:B-1----:R-:W-:Y:S01]  /*41a0*/  FMUL R14, R4, UR69 ;  /* 0x00000045040e7c20 */ /* 0x002fe20008400000 */
[----:B------:R-:W-:Y:S01]  /*41b0*/  FMUL R15, R5, UR69 ;  /* 0x00000045050f7c20 */ /* 0x000fe20008400000 */
[----:B------:R-:W-:Y:S01]  /*41c0*/  FMUL R16, R6, UR69 ;  /* 0x0000004506107c20 */ /* 0x000fe20008400000 */
[----:B------:R-:W-:Y:S01]  /*41d0*/  FMUL R17, R7, UR69 ;  /* 0x0000004507117c20 */ /* 0x000fe20008400000 */
[----:B------:R-:W-:Y:S01]  /*41e0*/  FMUL R18, R8, UR69 ;  /* 0x0000004508127c20 */ /* 0x000fe20008400000 */
[----:B--2---:R-:W1:Y:S02]  /*41f0*/  SYNCS.PHASECHK.TRANS64.TRYWAIT P2, [UR8], R13 ;  /* 0x0000000dff0075a7 */ /* 0x004e640008041108 */
[----:B------:R-:W-:Y:S01]  /*4200*/  FMNMX3 R16, R14, R15, R16, !PT ;  /* 0x0000000f0e107276 */ /* 0x000fe20007800010 */
[----:B------:R-:W-:Y:S01]  /*4210*/  FMUL R14, R9, UR69 ;  /* 0x00000045090e7c20 */ /* 0x000fe20008400000 */
[----:B------:R-:W-:-:S02]  /*4220*/  FMUL R15, R10, UR69 ;  /* 0x000000450a0f7c20 */ /* 0x000fc40008400000 */
[----:B------:R-:W-:Y:S01]  /*4230*/  FMNMX3 R17, R16, R17, R18, !PT ;  /* 0x0000001110117276 */ /* 0x000fe20007800012 */
[----:B------:R-:W-:-:S03]  /*4240*/  FMUL R16, R11, UR69 ;  /* 0x000000450b107c20 */ /* 0x000fc60008400000 */
[----:B------:R-:W-:-:S04]  /*4250*/  FMNMX3 R15, R17, R14, R15, !PT ;  /* 0x0000000e110f7276 */ /* 0x000fc8000780000f */
[----:B------:R-:W-:-:S05]  /*4260*/  FMNMX R15, R16, R15, !PT ;  /* 0x0000000f100f7209 */ /* 0x000fca0007800000 */
[----:B------:R-:W2:Y:S02]  /*4270*/  SHFL.BFLY PT, R77, R15, 0x10, 0x1f ;  /* 0x0e001f000f4d7f89 */ /* 0x000ea400000e0000 */
[----:B--2---:R-:W-:-:S05]  /*4280*/  FMNMX3 R77, R15, R77, R12, !PT ;  /* 0x0000004d0f4d7276 */ /* 0x004fca000780000c */
        /* <DEDUP_REMOVED lines=9> */
[----:B------:R-:W-:Y:S01]  /*4320*/  MUFU.EX2 R29, R5 ;  /* 0x00000005001d7308 */ /* 0x000fe20000000800 */
[--C-:B------:R-:W-:Y:S01]  /*4330*/  FFMA R9, R9, UR69, -R77.reuse ;  /* 0x0000004509097c23 */ /* 0x100fe2000800084d */
[--C-:B------:R-:W-:Y:S01]  /*4340*/  FFMA R10, R10, UR69, -R77.reuse ;  /* 0x000000450a0a7c23 */ /* 0x100fe2000800084d */
[----:B------:R-:W-:Y:S01]  /*4350*/  FMUL R8, R8, 1.4426950216293334961 ;  /* 0x3fb8aa3b08087820 */ /* 0x000fe20000400000 */
[----:B------:R-:W-:Y:S01]  /*4360*/  FFMA R11, R11, UR69, -R77 ;  /* 0x000000450b0b7c23 */ /* 0x000fe2000800084d */
[----:B------:R-:W-:Y:S01]  /*4370*/  FMUL R9, R9, 1.4426950216293334961 ;  /* 0x3fb8aa3b09097820 */ /* 0x000fe20000400000 */
[----:B------:R-:W-:-:S02]  /*4380*/  FMUL R10, R10, 1.4426950216293334961 ;  /* 0x3fb8aa3b0a0a7820 */ /* 0x000fc40000400000 */
[----:B------:R-:W2:Y:S01]  /*4390*/  MUFU.EX2 R4, R4 ;  /* 0x0000000400047308 */ /* 0x000ea20000000800 */
[----:B------:R-:W-:-:S07]  /*43a0*/  FMUL R11, R11, 1.4426950216293334961 ;  /* 0x3fb8aa3b0b0b7820 */ /* 0x000fce0000400000 */
[----:B------:R-:W3:Y:S08]  /*43b0*/  MUFU.EX2 R42, R6 ;  /* 0x00000006002a7308 */ /* 0x000ef00000000800 */
[----:B------:R4:W5:Y:S01]  /*43c0*/  MUFU.EX2 R31, R7 ;  /* 0x00000007001f7308 */ /* 0x0009620000000800 */
[----:B--2---:R-:W-:-:S07]  /*43d0*/  FADD R5, R4, R29 ;  /* 0x0000001d04057221 */ /* 0x004fce0000000000 */
[----:B------:R-:W2:Y:S01]  /*43e0*/  MUFU.EX2 R44, R8 ;  /* 0x00000008002c7308 */ /* 0x000ea20000000800 */
[----:B---3--:R-:W-:Y:S01]  /*43f0*/  FADD R5, R42, R5 ;  /* 0x000000052a057221 */ /* 0x008fe20000000000 */
[----:B----4-:R-:W-:-:S06]  /*4400*/  IMAD.WIDE R6, R93, 0x2, R118 ;  /* 0x000000025d067825 */ /* 0x010fcc00078e0276 */
[----:B------:R3:W4:Y:S01]  /*4410*/  MUFU.EX2 R33, R9 ;  /* 0x0000000900217308 */ /* 0x0007220000000800 */
[----:B-----5:R-:W-:-:S07]  /*4420*/  FADD R5, R31, R5 ;  /* 0x000000051f057221 */ /* 0x020fce0000000000 */
[----:B------:R-:W5:Y:S01]  /*4430*/  MUFU.EX2 R46, R10 ;  /* 0x0000000a002e7308 */ /* 0x000f620000000800 */
[----:B--2---:R-:W-:Y:S01]  /*4440*/  FADD R5, R44, R5 ;  /* 0x000000052c057221 */ /* 0x004fe20000000000 */
[----:B---3--:R-:W-:-:S06]  /*4450*/  IMAD.WIDE R8, R93, 0x2, R116 ;  /* 0x000000025d087825 */ /* 0x008fcc00078e0274 */
[----:B------:R-:W2:Y:S01]  /*4460*/  MUFU.EX2 R35, R11 ;  /* 0x0000000b00237308 */ /* 0x000ea20000000800 */
[----:B----4-:R-:W-:-:S04]  /*4470*/  FADD R5, R33, R5 ;  /* 0x0000000521057221 */ /* 0x010fc80000000000 */
[----:B-----5:R-:W-:-:S04]  /*4480*/  FADD R5, R46, R5 ;  /* 0x000000052e057221 */ /* 0x020fc80000000000 */
[----:B--2---:R-:W-:-:S05]  /*4490*/  FADD R103, R35, R5 ;  /* 0x0000000523677221 */ /* 0x004fca0000000000 */
[----:B------:R2:W3:Y:S01]  /*44a0*/  SHFL.BFLY PT, R100, R103, 0x10, 0x1f ;  /* 0x0e001f0067647f89 */ /* 0x0004e200000e0000 */
[----:B-1----:R-:W-:Y:S05]  /*44b0*/  @!P2 BRA `(.L_x_15) ;  /* 0x000000340018a947 */ /* 0x002fea0003800000 */
.L_x_24:
[C---:B------:R-:W-:Y:S01]  /*44c0*/  IMAD.WIDE R10, R93.reuse, 0x2, R114 ;  /* 0x000000025d0a7825 */ /* 0x040fe200078e0272 */
[----:B------:R1:W4:Y:S03]  /*44d0*/  LDG.E.U16 R28, desc[UR30][R6.64] ;  /* 0x0000001e061c7981 */ /* 0x000326000c1e1500 */
[C---:B------:R-:W-:Y:S01]  /*44e0*/  IMAD.WIDE R14, R93.reuse, 0x2, R112 ;  /* 0x000000025d0e7825 */ /* 0x040fe200078e0270 */
[----:B--2---:R5:W2:Y:S03]  /*44f0*/  LDG.E.U16 R30, desc[UR30][R8.64] ;  /* 0x0000001e081e7981 */ /* 0x004aa6000c1e1500 */
[C---:B------:R-:W-:Y:S01]  /*4500*/  IMAD.WIDE R16, R93.reuse, 0x2, R110 ;  /* 0x000000025d107825 */ /* 0x040fe200078e026e */
[----:B---3--:R0:W3:Y:S03]  /*4510*/  LDG.E.U16 R32, desc[UR30][R10.64] ;  /* 0x0000001e0a207981 */ /* 0x0080e6000c1e1500 */
[C---:B------:R-:W-:Y:S01]  /*4520*/  IMAD.WIDE R18, R93.reuse, 0x2, R108 ;  /* 0x000000025d127825 */ /* 0x040fe200078e026c */
[----:B------:R0:W3:Y:S03]  /*4530*/  LDG.E.U16 R34, desc[UR30][R14.64] ;  /* 0x0000001e0e227981 */ /* 0x0000e6000c1e1500 */
[C---:B------:R-:W-:Y:S01]  /*4540*/  IMAD.WIDE R20, R93.reuse, 0x2, R106 ;  /* 0x000000025d147825 */ /* 0x040fe200078e026a */
[----:B------:R0:W3:Y:S03]  /*4550*/  LDG.E.U16 R36, desc[UR30][R16.64] ;  /* 0x0000001e10247981 */ /* 0x0000e6000c1e1500 */
[C---:B------:R-:W-:Y:S01]  /*4560*/  IMAD.WIDE R22, R93.reuse, 0x2, R104 ;  /* 0x000000025d167825 */ /* 0x040fe200078e0268 */
[----:B------:R0:W3:Y:S03]  /*4570*/  LDG.E.U16 R38, desc[UR30][R18.64] ;  /* 0x0000001e12267981 */ /* 0x0000e6000c1e1500 */
[C---:B-1----:R-:W-:Y:S01]  /*4580*/  IMAD.WIDE R6, R93.reuse, 0x2, R98 ;  /* 0x000000025d067825 */ /* 0x042fe200078e0262 */
[----:B------:R-:W3:Y:S03]  /*4590*/  LDG.E.U16 R20, desc[UR30][R20.64] ;  /* 0x0000001e14147981 */ /* 0x000ee6000c1e1500 */
[C---:B------:R-:W-:Y:S01]  /*45a0*/  IMAD.WIDE R24, R93.reuse, 0x2, R96 ;  /* 0x000000025d187825 */ /* 0x040fe200078e0260 */
[----:B------:R-:W3:Y:S03]  /*45b0*/  LDG.E.U16 R22, desc[UR30][R22.64] ;  /* 0x0000001e16167981 */ /* 0x000ee6000c1e1500 */
[C---:B------:R-:W-:Y:S01]  /*45c0*/  IMAD.WIDE R26, R93.reuse, 0x2, R94 ;  /* 0x000000025d1a7825 */ /* 0x040fe200078e025e */
[----:B------:R1:W3:Y:S03]  /*45d0*/  LDG.E.U16 R40, desc[UR30][R6.64] ;  /* 0x0000001e06287981 */ /* 0x0002e6000c1e1500 */
[C---:B-----5:R-:W-:Y:S01]  /*45e0*/  IMAD.WIDE R8, R93.reuse, 0x2, R90 ;  /* 0x000000025d087825 */ /* 0x060fe200078e025a */
[----:B------:R-:W5:Y:S03]  /*45f0*/  LDG.E.U16 R102, desc[UR30][R24.64] ;  /* 0x0000001e18667981 */ /* 0x000f66000c1e1500 */
[C---:B0-----:R-:W-:Y:S01]  /*4600*/  IMAD.WIDE R10, R93.reuse, 0x2, R88 ;  /* 0x000000025d0a7825 */ /* 0x041fe200078e0258 */
[----:B------:R-:W5:Y:S03]  /*4610*/  LDG.E.U16 R150, desc[UR30][R26.64] ;  /* 0x0000001e1a967981 */ /* 0x000f66000c1e1500 */
[C---:B------:R-:W-:Y:S01]  /*4620*/  IMAD.WIDE R14, R93.reuse, 0x2, R86 ;  /* 0x000000025d0e7825 */ /* 0x040fe200078e0256 */
[----:B------:R-:W5:Y:S03]  /*4630*/  LDG.E.U16 R152, desc[UR30][R8.64] ;  /* 0x0000001e08987981 */ /* 0x000f66000c1e1500 */
[C---:B------:R-:W-:Y:S01]  /*4640*/  IMAD.WIDE R16, R93.reuse, 0x2, R84 ;  /* 0x000000025d107825 */ /* 0x040fe200078e0254 */
[----:B------:R-:W5:Y:S03]  /*4650*/  LDG.E.U16 R154, desc[UR30][R10.64] ;  /* 0x0000001e0a9a7981 */ /* 0x000f66000c1e1500 */
[----:B------:R-:W-:Y:S01]  /*4660*/  IMAD.WIDE R18, R93, 0x2, R82 ;  /* 0x000000025d127825 */ /* 0x000fe200078e0252 */
[----:B------:R-:W5:Y:S04]  /*4670*/  LDG.E.U16 R156, desc[UR30][R14.64] ;  /* 0x0000001e0e9c7981 */ /* 0x000f68000c1e1500 */
[----:B------:R-:W5:Y:S04]  /*4680*/  LDG.E.U16 R158, desc[UR30][R16.64] ;  /* 0x0000001e109e7981 */ /* 0x000f68000c1e1500 */
[----:B------:R-:W5:Y:S01]  /*4690*/  LDG.E.U16 R160, desc[UR30][R18.64] ;  /* 0x0000001e12a07981 */ /* 0x000f62000c1e1500 */
[----:B------:R-:W-:-:S02]  /*46a0*/  F2FP.F16.F32.PACK_AB R4, R29, R4 ;  /* 0x000000041d04723e */ /* 0x000fc400000000ff */
[----:B------:R-:W-:Y:S02]  /*46b0*/  F2FP.F16.F32.PACK_AB R5, R31, R42 ;  /* 0x0000002a1f05723e */ /* 0x000fe400000000ff */
[----:B-1----:R-:W-:Y:S02]  /*46c0*/  F2FP.F16.F32.PACK_AB R6, R33, R44 ;  /* 0x0000002c2106723e */ /* 0x002fe400000000ff */
[----:B------:R-:W-:Y:S01]  /*46d0*/  F2FP.F16.F32.PACK_AB R7, R35, R46 ;  /* 0x0000002e2307723e */ /* 0x000fe200000000ff */
[----:B------:R-:W-:-:S03]  /*46e0*/  FADD R101, -R77, R12 ;  /* 0x0000000c4d657221 */ /* 0x000fc60000000100 */
[----:B------:R-:W-:Y:S01]  /*46f0*/  STTM.16dp32bit_t0_t15.x4 tmem[UR12+0x80], R4 ;  /* 0x00008004000079ed */ /* 0x000fe2000890000c */
[----:B------:R-:W-:Y:S01]  /*4700*/  STTM.16dp32bit_t16_t31.x4 tmem[UR12+0x84], R4 ;  /* 0x00008404000079ed */ /* 0x000fe2000892000c */
[----:B------:R-:W-:-:S06]  /*4710*/  FMUL R101, R101, 1.4426950216293334961 ;  /* 0x3fb8aa3b65657820 */ /* 0x000fcc0000400000 */
[----:B------:R-:W0:Y:S01]  /*4720*/  MUFU.EX2 R101, R101 ;  /* 0x0000006500657308 */ /* 0x000e220000000800 */
[----:B------:R-:W-:Y:S01]  /*4730*/  ULEA UR8, UR28, UR11, 0x3 ;  /* 0x0000000b1c087291 */ /* 0x000fe2000f8e18ff */
[----:B------:R-:W-:Y:S01]  /*4740*/  FADD R100, R103, R100 ;  /* 0x0000006467647221 */ /* 0x000fe20000000000 */
[----:B------:R-:W-:Y:S02]  /*4750*/  UMOV UR4, UR7 ;  /* 0x0000000700047c82 */ /* 0x000fe40008000000 */
[----:B------:R-:W-:Y:S01]  /*4760*/  UIADD3 UR8, UPT, UPT, UR8, 0x7000, URZ ;  /* 0x0000700008087890 */ /* 0x000fe2000fffe0ff */
[----:B----4-:R-:W-:Y:S04]  /*4770*/  STS.U16 [R75+UR11+0x6000], R28 ;  /* 0x0060001c4b007988 */ /* 0x010fe8000800040b */
[----:B--2---:R-:W-:Y:S04]  /*4780*/  STS.U16 [R75+UR11+0x6100], R30 ;  /* 0x0061001e4b007988 */ /* 0x004fe8000800040b */
[----:B---3--:R-:W-:Y:S04]  /*4790*/  STS.U16 [R75+UR11+0x6200], R32 ;  /* 0x006200204b007988 */ /* 0x008fe8000800040b */
[----:B------:R-:W-:Y:S04]  /*47a0*/  STS.U16 [R75+UR11+0x6300], R34 ;  /* 0x006300224b007988 */ /* 0x000fe8000800040b */
[----:B------:R-:W-:Y:S04]  /*47b0*/  STS.U16 [R75+UR11+0x6400], R36 ;  /* 0x006400244b007988 */ /* 0x000fe8000800040b */
[----:B------:R-:W-:Y:S04]  /*47c0*/  STS.U16 [R75+UR11+0x6500], R38 ;  /* 0x006500264b007988 */ /* 0x000fe8000800040b */
[----:B------:R-:W-:Y:S04]  /*47d0*/  STS.U16 [R75+UR11+0x6600], R20 ;  /* 0x006600144b007988 */ /* 0x000fe8000800040b */
[----:B------:R-:W-:Y:S04]  /*47e0*/  STS.U16 [R75+UR11+0x6700], R22 ;  /* 0x006700164b007988 */ /* 0x000fe8000800040b */
[----:B------:R1:W-:Y:S04]  /*47f0*/  STS.U16 [R75+UR11+0x6800], R40 ;  /* 0x006800284b007988 */ /* 0x0003e8000800040b */
[----:B-----5:R2:W-:Y:S04]  /*4800*/  STS.U16 [R75+UR11+0x6900], R102 ;  /* 0x006900664b007988 */ /* 0x0205e8000800040b */
        /* <DEDUP_REMOVED lines=8> */
[----:B-1----:R-:W-:Y:S01]  /*4890*/  LDTM.16dp32bit_t0_t15.x64 R4, tmem[UR12] ;  /* 0x0000000c000479ee */ /* 0x002fe20008b00000 */
[----:B------:R-:W0:Y:S01]  /*48a0*/  LDTM.16dp32bit_t16_t31.x64 R4, tmem[UR12+0x40] ;  /* 0x0000400c000479ee */ /* 0x000e220008b20000 */
[----:B------:R-:W-:Y:S01]  /*48b0*/  NOP ;  /* 0x0000000000007918 */ /* 0x000fe20000000000 */
[C---:B0-----:R-:W-:Y:S01]  /*48c0*/  FMUL R4, R101.reuse, R4 ;  /* 0x0000000465047220 */ /* 0x041fe20000400000 */
        /* <DEDUP_REMOVED lines=64> */
[----:B------:R2:W-:Y:S01]  /*4cd0*/  STTM.16dp32bit_t16_t31.x64 tmem[UR12+0x40], R4 ;  /* 0x00004004000079ed */ /* 0x0005e20008b2000c */
[----:B------:R-:W0:Y:S02]  /*4ce0*/  FENCE.VIEW.ASYNC.T ;  /* 0x00000000000073c6 */ /* 0x000e240000000200 */
[----:B0-----:R-:W-:Y:S06]  /*4cf0*/  BAR.SYNC.DEFER_BLOCKING 0x0 ;  /* 0x0000000000007b1d */ /* 0x001fec0000010000 */
[----:B------:R0:W-:Y:S06]  /*4d00*/  MEMBAR.ALL.CTA ;  /* 0x0000000000007992 */ /* 0x0001ec0000008000 */
[----:B0-----:R-:W0:Y:S02]  /*4d10*/  FENCE.VIEW.ASYNC.S ;  /* 0x00000000000073c6 */ /* 0x001e240000000000 */
[----:B0-----:R-:W-:Y:S06]  /*4d20*/  BAR.SYNC.DEFER_BLOCKING 0x0 ;  /* 0x0000000000007b1d */ /* 0x001fec0000010000 */
[----:B------:R-:W-:Y:S05]  /*4d30*/  BRA.U UP2, `(.L_x_16) ;  /* 0x0000000102207547 */ /* 0x000fea000b800000 */
[----:B------:R-:W-:Y:S01]  /*4d40*/  UMOV UR9, URZ ;  /* 0x000000ff00097c82 */ /* 0x000fe20008000000 */
[----:B------:R-:W-:Y:S01]  /*4d50*/  UMOV UR71, 0xc0004010 ;  /* 0xc000401000477882 */ /* 0x000fe20000000000 */
[----:B------:R-:W-:Y:S01]  /*4d60*/  UMOV UR22, 0x0 ;  /* 0x0000000000167882 */ /* 0x000fe20000000000 */
[----:B------:R-:W-:Y:S01]  /*4d70*/  UMOV UR23, 0x4200010 ;  /* 0x0420001000177882 */ /* 0x000fe20000000000 */
[----:B------:R-:W-:Y:S01]  /*4d80*/  UMOV UR5, UR8 ;  /* 0x0000000800057c82 */ /* 0x000fe20008000000 */
[----:B------:R0:W-:Y:S01]  /*4d90*/  UTCHMMA tmem[UR68], gdesc[UR70], tmem[UR29], tmem[UR22], idesc[UR23], UPT ;  /* 0x00ff1646440079ea */ /* 0x0001e2000b80001d */
[----:B------:R0:W-:Y:S01]  /*4da0*/  UTCBAR [UR5], URZ ;  /* 0x000000ff050073e9 */ /* 0x0001e200080000ff */
[----:B------:R-:W-:Y:S02]  /*4db0*/  NOP ;  /* 0x0000000000007918 */ /* 0x000fe40000000000 */
.L_x_16:
[----:B------:R-:W-:Y:S01]  /*4dc0*/  UIADD3 UR28, UPT, UPT, UR28, 0x1, URZ ;  /* 0x000000011c1c7890 */ /* 0x000fe2000fffe0ff */
[----:B------:R-:W-:Y:S01]  /*4dd0*/  FFMA R78, R101, R78, R100 ;  /* 0x0000004e654e7223 */ /* 0x000fe20000000064 */
[----:B------:R-:W-:Y:S01]  /*4de0*/  UIADD3 UR6, UPT, UPT, UR6, 0x10, URZ ;  /* 0x0000001006067890 */ /* 0x000fe2000fffe0ff */
[----:B------:R-:W-:Y:S01]  /*4df0*/  VIADD R93, R93, UR27 ;  /* 0x0000001b5d5d7c36 */ /* 0x000fe20008000000 */
[----:B------:R-:W-:Y:S01]  /*4e00*/  UISETP.GT.AND UP0, UPT, UR28, 0x1, UPT ;  /* 0x000000011c00788c */ /* 0x000fe2000bf04270 */
[----:B------:R-:W-:Y:S01]  /*4e10*/  IMAD.IADD R92, R79, 0x1, R92 ;  /* 0x000000014f5c7824 */ /* 0x000fe200078e025c */
[----:B--2---:R-:W-:Y:S01]  /*4e20*/  MOV R13, UR4 ;  /* 0x00000004000d7c02 */ /* 0x004fe20008000f00 */
[----:B------:R-:W-:Y:S01]  /*4e30*/  IMAD.MOV.U32 R12, RZ, RZ, R77 ;  /* 0x000000ffff0c7224 */ /* 0x000fe200078e004d */
[----:B------:R-:W-:Y:S02]  /*4e40*/  USEL UR7, URZ, 0x1, !UP0 ;  /* 0x00000001ff077887 */ /* 0x000fe4000c000000 */
[----:B------:R-:W-:-:S02]  /*4e50*/  USEL UR28, UR28, URZ, !UP0 ;  /* 0x000000ff1c1c7287 */ /* 0x000fc4000c000000 */
[----:B------:R-:W-:Y:S02]  /*4e60*/  UISETP.GE.AND UP0, UPT, UR6, UR26, UPT ;  /* 0x0000001a0600728c */ /* 0x000fe4000bf06270 */
[----:B------:R-:W-:-:S07]  /*4e70*/  ULOP3.LUT UR7, UR4, UR7, URZ, 0x3c, !UPT ;  /* 0x0000000704077292 */ /* 0x000fce000f8e3cff */
[----:B------:R-:W-:Y:S05]  /*4e80*/  BRA.U !UP0, `(.L_x_17) ;  /* 0xffffffed08347547 */ /* 0x000fea000b83ffff */
.L_x_12:
[C---:B------:R-:W-:Y:S01]  /*4e90*/  FMUL R71, R78.reuse, 8388608 ;  /* 0x4b0000004e477820 */ /* 0x040fe20000400000 */
[----:B------:R-:W-:Y:S01]  /*4ea0*/  FSETP.GEU.AND P3, PT, R78, 1.175494350822287508e-38, PT ;  /* 0x008000004e00780b */ /* 0x000fe20003f6e000 */
[----:B0-----:R-:W0:Y:S01]  /*4eb0*/  LDCU UR5, c[0x0][0x3f0] ;  /* 0x00007e00ff0577ac */ /* 0x001e220008000800 */
[----:B-12---:R-:W-:Y:S02]  /*4ec0*/  IMAD.MOV.U32 R4, RZ, RZ, 0x3dc6b27f ;  /* 0x3dc6b27fff047424 */ /* 0x006fe400078e00ff */
[----:B------:R-:W-:Y:S01]  /*4ed0*/  FSEL R71, R71, R78, !P3 ;  /* 0x0000004e47477208 */ /* 0x000fe20005800000 */
[----:B------:R-:W-:-:S04]  /*4ee0*/  IMAD.SHL.U32 R73, R0, 0x10, RZ ;  /* 0x0000001000497824 */ /* 0x000fc800078e00ff */
[----:B------:R-:W-:-:S05]  /*4ef0*/  VIADD R3, R71, 0xc0cafb0d ;  /* 0xc0cafb0d47037836 */ /* 0x000fca0000000000 */
[----:B------:R-:W-:-:S04]  /*4f00*/  LOP3.LUT R72, R3, 0xff800000, RZ, 0xc0, !PT ;  /* 0xff80000003487812 */ /* 0x000fc800078ec0ff */
[----:B------:R-:W-:Y:S01]  /*4f10*/  IADD3 R3, PT, PT, R71, -R72, RZ ;  /* 0x8000004847037210 */ /* 0x000fe20007ffe0ff */
[----:B0-----:R-:W-:-:S04]  /*4f20*/  UISETP.GE.AND UP0, UPT, UR5, 0x1, UPT ;  /* 0x000000010500788c */ /* 0x001fc8000bf06270 */
[----:B------:R-:W-:Y:S01]  /*4f30*/  FADD R69, R3, -1 ;  /* 0xbf80000003457421 */ /* 0x000fe20000000000 */
[----:B------:R-:W-:-:S03]  /*4f40*/  IMAD.SHL.U32 R3, R0, 0x80, RZ ;  /* 0x0000008000037824 */ /* 0x000fc600078e00ff */
[----:B------:R-:W-:Y:S02]  /*4f50*/  FFMA.FTZ R4, R69, R4, -0.16845393180847167969 ;  /* 0xbe2c7f3045047423 */ /* 0x000fe40000010004 */
[----:B------:R-:W-:Y:S02]  /*4f60*/  LOP3.LUT R3, R3, 0x800, RZ, 0xc0, !PT ;  /* 0x0000080003037812 */ /* 0x000fe400078ec0ff */
[----:B------:R-:W-:Y:S02]  /*4f70*/  FFMA.FTZ R4, R69, R4, 0.1716887056827545166 ;  /* 0x3e2fcf2a45047423 */ /* 0x000fe40000010004 */
[----:B------:R-:W-:Y:S01]  /*4f80*/  IADD3 R5, PT, PT, R3, UR11, RZ ;  /* 0x0000000b03057c10 */ /* 0x000fe2000fffe0ff */
[----:B------:R-:W-:Y:S02]  /*4f90*/  IMAD.SHL.U32 R3, R0, 0x8, RZ ;  /* 0x0000000800037824 */ /* 0x000fe400078e00ff */
[----:B------:R-:W-:Y:S02]  /*4fa0*/  FFMA.FTZ R4, R69, R4, -0.17900948226451873779 ;  /* 0xbe374e4345047423 */ /* 0x000fe40000010004 */
[----:B------:R-:W-:-:S02]  /*4fb0*/  IMAD R70, R76, 0x10, R5 ;  /* 0x000000104c467824 */ /* 0x000fc400078e0205 */
[----:B------:R-:W-:Y:S01]  /*4fc0*/  FFMA.FTZ R4, R69, R4, 0.20512372255325317383 ;  /* 0x3e520bf445047423 */ /* 0x000fe20000010004 */
[----:B------:R-:W-:-:S03]  /*4fd0*/  LOP3.LUT R3, R3, 0x300, RZ, 0xc0, !PT ;  /* 0x0000030003037812 */ /* 0x000fc600078ec0ff */
[----:B------:R-:W-:Y:S01]  /*4fe0*/  FFMA.FTZ R4, R69, R4, -0.24046532809734344482 ;  /* 0xbe763c8b45047423 */ /* 0x000fe20000010004 */
[----:B------:R-:W-:Y:S02]  /*4ff0*/  IADD3 R70, PT, PT, R3, R70, RZ ;  /* 0x0000004603467210 */ /* 0x000fe40007ffe0ff */
[----:B------:R-:W-:Y:S01]  /*5000*/  SHF.R.U32.HI R3, RZ, 0x2, R0 ;  /* 0x00000002ff037819 */ /* 0x000fe20000011600 */
[----:B------:R-:W-:-:S03]  /*5010*/  FFMA.FTZ R4, R69, R4, 0.28857114911079406738 ;  /* 0x3e93bf9945047423 */ /* 0x000fc60000010004 */
[----:B------:R-:W-:Y:S01]  /*5020*/  LOP3.LUT R3, R3, 0x18, RZ, 0xc0, !PT ;  /* 0x0000001803037812 */ /* 0x000fe200078ec0ff */
[----:B------:R-:W-:Y:S01]  /*5030*/  FFMA.FTZ R4, R69, R4, -0.36067417263984680176 ;  /* 0xbeb8aa4945047423 */ /* 0x000fe20000010004 */
[----:B------:R-:W-:Y:S06]  /*5040*/  BRA.U !UP0, `(.L_x_18) ;  /* 0x0000000108107547 */ /* 0x000fec000b800000 */
[----:B------:R-:W-:-:S06]  /*5050*/  USHF.L.U32 UR4, UR4, 0x1f, URZ ;  /* 0x0000001f04047899 */ /* 0x000fcc00080006ff */
[----:B------:R-:W-:-:S04]  /*5060*/  IMAD.U32 R5, RZ, RZ, UR4 ;  /* 0x00000004ff057e24 */ /* 0x000fc8000f8e00ff */
[----:B------:R-:W0:Y:S02]  /*5070*/  SYNCS.PHASECHK.TRANS64.TRYWAIT P2, [UR8], R5 ;  /* 0x00000005ff0075a7 */ /* 0x000e240008041108 */
[----:B0-----:R-:W-:Y:S05]  /*5080*/  @!P2 BRA `(.L_x_19) ;  /* 0x000000280030a947 */ /* 0x001fea0003800000 */
.L_x_18:
[----:B------:R-:W-:Y:S01]  /*5090*/  BAR.SYNC.DEFER_BLOCKING 0x0 ;  /* 0x0000000000007b1d */ /* 0x000fe20000010000 */
[C---:B------:R-:W-:Y:S01]  /*50a0*/  FSETP.GT.AND P2, PT, |R78|.reuse, 8.50705917302346158658e+37, PT ;  /* 0x7e8000004e00780b */ /* 0x040fe20003f44200 */
[C---:B------:R-:W-:Y:S01]  /*50b0*/  FFMA.FTZ R68, R69.reuse, R4, 0.48089820146560668945 ;  /* 0x3ef6384a45447423 */ /* 0x040fe20000010004 */
[----:B------:R-:W-:Y:S02]  /*50c0*/  FSETP.GEU.AND P4, PT, |R78|, 1.175494350822287508e-38, PT ;  /* 0x008000004e00780b */ /* 0x000fe40003f8e200 */
[----:B------:R-:W-:Y:S01]  /*50d0*/  I2FP.F32.S32 R72, R72 ;  /* 0x0000004800487245 */ /* 0x000fe20000201400 */
[----:B------:R-:W-:Y:S01]  /*50e0*/  FFMA.FTZ R74, R69, R68, -0.72134751081466674805 ;  /* 0xbf38aa3b454a7423 */ /* 0x000fe20000010044 */
[----:B------:R-:W-:Y:S01]  /*50f0*/  LOP3.LUT R68, R3, 0x1f, R0, 0xf8, !PT ;  /* 0x0000001f03447812 */ /* 0x000fe200078ef800 */
[----:B------:R-:W0:Y:S01]  /*5100*/  LDCU.64 UR4, c[0x0][0x3e0] ;  /* 0x00007c00ff0477ac */ /* 0x000e220008000a00 */
[----:B------:R-:W-:Y:S01]  /*5110*/  FSEL R3, RZ, -23, P3 ;  /* 0xc1b80000ff037808 */ /* 0x000fe20001800000 */
[----:B------:R-:W-:Y:S01]  /*5120*/  FMUL R74, R69, R74 ;  /* 0x0000004a454a7220 */ /* 0x000fe20000400000 */
[----:B------:R-:W-:-:S02]  /*5130*/  SHF.L.U32 R75, R68, 0x3, RZ ;  /* 0x00000003444b7819 */ /* 0x000fc400000006ff */
[----:B------:R-:W-:Y:S01]  /*5140*/  LOP3.LUT R73, R73, 0x30, RZ, 0xc0, !PT ;  /* 0x0000003049497812 */ /* 0x000fe200078ec0ff */
[----:B------:R-:W-:Y:S01]  /*5150*/  @P2 FMUL R78, R78, 0.25 ;  /* 0x3e8000004e4e2820 */ /* 0x000fe20000400000 */
[----:B------:R-:W-:Y:S01]  /*5160*/  LOP3.LUT R76, R75, 0xc0, RZ, 0xc0, !PT ;  /* 0x000000c04b4c7812 */ /* 0x000fe200078ec0ff */
[----:B------:R-:W-:Y:S01]  /*5170*/  FFMA.FTZ R72, R72, 1.1920928955078125e-07, R3 ;  /* 0x3400000048487823 */ /* 0x000fe20000010003 */
[C---:B------:R-:W-:Y:S01]  /*5180*/  FMUL R74, R69.reuse, R74 ;  /* 0x0000004a454a7220 */ /* 0x040fe20000400000 */
[----:B------:R-:W-:Y:S01]  /*5190*/  @!P4 FMUL R78, R78, 16777216 ;  /* 0x4b8000004e4ec820 */ /* 0x000fe20000400000 */
[----:B------:R-:W-:Y:S02]  /*51a0*/  IADD3 R3, PT, PT, R76, UR11, R73 ;  /* 0x0000000b4c037c10 */ /* 0x000fe4000fffe049 */
[----:B------:R-:W-:Y:S01]  /*51b0*/  FFMA.FTZ R69, R69, 1.4426950216293334961, R74 ;  /* 0x3fb8aa3b45457823 */ /* 0x000fe2000001004a */
[----:B------:R-:W1:Y:S01]  /*51c0*/  MUFU.RCP R73, R78 ;  /* 0x0000004e00497308 */ /* 0x000e620000001000 */
[----:B------:R-:W-:Y:S01]  /*51d0*/  SHF.R.U32.HI R102, RZ, 0x6, R0 ;  /* 0x00000006ff667819 */ /* 0x000fe20000011600 */
[----:B------:R-:W2:Y:S02]  /*51e0*/  @!P1 SYNCS.CCTL.IV [UR11+0x7000] ;  /* 0x00700000ff0099b1 */ /* 0x000ea4000800000b */
[----:B--2---:R-:W-:Y:S01]  /*51f0*/  BAR.SYNC.DEFER_BLOCKING 0x0 ;  /* 0x0000000000007b1d */ /* 0x004fe20000010000 */
[----:B------:R-:W-:Y:S01]  /*5200*/  LOP3.LUT R0, R0, 0x7f, RZ, 0xc0, !PT ;  /* 0x0000007f00007812 */ /* 0x000fe200078ec0ff */
[----:B------:R-:W-:Y:S01]  /*5210*/  FADD R72, R72, R69 ;  /* 0x0000004548487221 */ /* 0x000fe20000000000 */
[----:B------:R-:W-:Y:S01]  /*5220*/  SGXT.U32 R102, R102, 0x1 ;  /* 0x000000016666781a */ /* 0x000fe20000000000 */
[----:B0-----:R-:W-:Y:S01]  /*5230*/  UIMAD UR4, UR10, UR4, URZ ;  /* 0x000000040a0472a4 */ /* 0x001fe2000f8e02ff */
[----:B------:R-:W-:-:S03]  /*5240*/  ISETP.GE.U32.AND P3, PT, R71, 0x7f800000, PT ;  /* 0x7f8000004700780c */ /* 0x000fc60003f66070 */
[----:B------:R-:W0:Y:S01]  /*5250*/  LDC R69, c[0x0][0x3e8] ;  /* 0x0000fa00ff457b82 */ /* 0x000e220000000800 */
[----:B------:R-:W-:Y:S01]  /*5260*/  LDTM.16dp32bit_t0_t15.x64 R4, tmem[UR12] ;  /* 0x0000000c000479ee */ /* 0x000fe20008b00000 */
[----:B------:R-:W2:Y:S01]  /*5270*/  LDTM.16dp32bit_t16_t31.x64 R4, tmem[UR12+0x40] ;  /* 0x0000400c000479ee */ /* 0x000ea20008b20000 */
[----:B------:R-:W-:Y:S01]  /*5280*/  USHF.L.U32 UR6, UR4, 0x1, URZ ;  /* 0x0000000104067899 */ /* 0x000fe200080006ff */
[----:B------:R-:W-:-:S04]  /*5290*/  SHF.L.U32 R68, R68, 0x4, RZ ;  /* 0x0000000444447819 */ /* 0x000fc800000006ff */
[----:B------:R-:W-:Y:S02]  /*52a0*/  LOP3.LUT R68, R68, 0xf0, RZ, 0xc0, !PT ;  /* 0x000000f044447812 */ /* 0x000fe400078ec0ff */
[----:B------:R-:W-:-:S04]  /*52b0*/  @P3 IMAD.MOV.U32 R100, RZ, RZ, 0x7f800000 ;  /* 0x7f800000ff643424 */ /* 0x000fc800078e00ff */
[----:B------:R-:W-:Y:S01]  /*52c0*/  @P3 FFMA.FTZ R72, R71, R100, +INF ;  /* 0x7f80000047483423 */ /* 0x000fe20000010064 */
[----:B------:R-:W3:Y:S01]  /*52d0*/  @!P1 SYNCS.CCTL.IV [UR11+0x7008] ;  /* 0x00700800ff0099b1 */ /* 0x000ee2000800000b */
[----:B------:R-:W-:Y:S01]  /*52e0*/  NOP ;  /* 0x0000000000007918 */ /* 0x000fe20000000000 */
[----:B--2---:R-:W-:Y:S01]  /*52f0*/  @P2 FMUL R11, R11, 0.25 ;  /* 0x3e8000000b0b2820 */ /* 0x004fe20000400000 */
[----:B------:R-:W-:Y:S01]  /*5300*/  @P2 FMUL R6, R6, 0.25 ;  /* 0x3e80000006062820 */ /* 0x000fe20000400000 */
        /* <DEDUP_REMOVED lines=14> */
[----:B------:R-:W-:Y:S01]  /*53f0*/  @!P4 FMUL R11, R11, 16777216 ;  /* 0x4b8000000b0bc820 */ /* 0x000fe20000400000 */
        /* <DEDUP_REMOVED lines=15> */
[C---:B-1----:R-:W-:Y:S01]  /*54f0*/  FMUL R74, R73.reuse, R11 ;  /* 0x0000000b494a7220 */ /* 0x042fe20000400000 */
        /* <DEDUP_REMOVED lines=14> */
[----:B------:R-:W-:Y:S01]  /*55e0*/  FMUL R18, R73, R19 ;  /* 0x0000001349127220 */ /* 0x000fe20000400000 */
[----:B------:R-:W-:Y:S01]  /*55f0*/  F2FP.F16.F32.PACK_AB R8, R6, R5 ;  /* 0x000000050608723e */ /* 0x000fe200000000ff */
[----:B------:R-:W-:Y:S01]  /*5600*/  @P2 FMUL R22, R22, 0.25 ;  /* 0x3e80000016162820 */ /* 0x000fe20000400000 */
        /* <DEDUP_REMOVED lines=14> */
[----:B------:R-:W-:Y:S01]  /*56f0*/  @P2 FMUL R28, R28, 0.25 ;  /* 0x3e8000001c1c2820 */ /* 0x000fe20000400000 */
[----:B---3--:R1:W-:Y:S01]  /*5700*/  STS.128 [R70], R4 ;  /* 0x0000000446007388 */ /* 0x0083e20000000c00 */
[----:B------:R-:W-:Y:S01]  /*5710*/  @P2 FMUL R30, R30, 0.25 ;  /* 0x3e8000001e1e2820 */ /* 0x000fe20000400000 */
[----:B------:R-:W-:Y:S01]  /*5720*/  @P2 FMUL R33, R33, 0.25 ;  /* 0x3e80000021212820 */ /* 0x000fe20000400000 */
[----:B------:R-:W-:Y:S01]  /*5730*/  @!P4 FMUL R22, R22, 16777216 ;  /* 0x4b8000001616c820 */ /* 0x000fe20000400000 */
[----:B------:R-:W-:Y:S01]  /*5740*/  STS.128 [R70+0x400], R8 ;  /* 0x0004000846007388 */ /* 0x000fe20000000c00 */
        /* <DEDUP_REMOVED lines=21> */
[----:B------:R-:W-:Y:S01]  /*58a0*/  LEA R33, R0, UR11, 0x4 ;  /* 0x0000000b00217c11 */ /* 0x000fe2000f8e20ff */
[----:B------:R-:W-:Y:S01]  /*58b0*/  BAR.SYNC.DEFER_BLOCKING 0x0 ;  /* 0x0000000000007b1d */ /* 0x000fe20000010000 */
        /* <DEDUP_REMOVED lines=19> */
[----:B------:R-:W-:Y:S01]  /*59f0*/  FMUL R35, R73, R35 ;  /* 0x0000002349237220 */ /* 0x000fe20000400000 */
[----:B------:R-:W-:Y:S01]  /*5a00*/  @P2 FMUL R46, R46, 0.25 ;  /* 0x3e8000002e2e2820 */ /* 0x000fe20000400000 */
[----:B------:R-:W-:Y:S01]  /*5a10*/  F2FP.F16.F32.PACK_AB R22, R30, R29 ;  /* 0x0000001d1e16723e */ /* 0x000fe200000000ff */
[----:B------:R-:W-:Y:S01]  /*5a20*/  @P2 FMUL R47, R47, 0.25 ;  /* 0x3e8000002f2f2820 */ /* 0x000fe20000400000 */
[----:B------:R-:W2:Y:S01]  /*5a30*/  LDS.128 R24, [R33] ;  /* 0x0000000021187984 */ /* 0x000ea20000000c00 */
[----:B------:R-:W-:Y:S01]  /*5a40*/  F2FP.F16.F32.PACK_AB R15, R34, R31 ;  /* 0x0000001f220f723e */ /* 0x000fe200000000ff */
[----:B------:R-:W-:Y:S01]  /*5a50*/  @P2 FMUL R48, R48, 0.25 ;  /* 0x3e80000030302820 */ /* 0x000fe20000400000 */
[----:B------:R-:W-:Y:S01]  /*5a60*/  F2FP.F16.F32.PACK_AB R23, R35, R76 ;  /* 0x0000004c2317723e */ /* 0x000fe200000000ff */
[----:B------:R-:W-:Y:S01]  /*5a70*/  LDS.128 R16, [R33+0x800] ;  /* 0x0008000021107984 */ /* 0x000fe20000000c00 */
[----:B------:R-:W-:Y:S01]  /*5a80*/  @!P4 FMUL R46, R46, 16777216 ;  /* 0x4b8000002e2ec820 */ /* 0x000fe20000400000 */
[----:B------:R-:W-:Y:S01]  /*5a90*/  @!P4 FMUL R47, R47, 16777216 ;  /* 0x4b8000002f2fc820 */ /* 0x000fe20000400000 */
[----:B------:R-:W-:Y:S01]  /*5aa0*/  @P2 FMUL R50, R50, 0.25 ;  /* 0x3e80000032322820 */ /* 0x000fe20000400000 */
[----:B------:R-:W-:Y:S01]  /*5ab0*/  BAR.SYNC.DEFER_BLOCKING 0x0 ;  /* 0x0000000000007b1d */ /* 0x000fe20000010000 */
[----:B------:R-:W-:Y:S01]  /*5ac0*/  @!P4 FMUL R48, R48, 16777216 ;  /* 0x4b8000003030c820 */ /* 0x000fe20000400000 */
[C---:B------:R-:W-:Y:S01]  /*5ad0*/  FMUL R81, R73.reuse, R46 ;  /* 0x0000002e49517220 */ /* 0x040fe20000400000 */
[----:B------:R-:W-:Y:S01]  /*5ae0*/  FMUL R46, R73, R47 ;  /* 0x0000002f492e7220 */ /* 0x000fe20000400000 */
[----:B------:R-:W-:Y:S01]  /*5af0*/  @P2 FMUL R51, R51, 0.25 ;  /* 0x3e80000033332820 */ /* 0x000fe20000400000 */
[----:B------:R-:W-:Y:S01]  /*5b00*/  @!P4 FMUL R50, R50, 16777216 ;  /* 0x4b8000003232c820 */ /* 0x000fe20000400000 */
[----:B------:R-:W-:Y:S01]  /*5b10*/  FMUL R47, R73, R48 ;  /* 0x00000030492f7220 */ /* 0x000fe20000400000 */
[----:B------:R-:W-:Y:S01]  /*5b20*/  @P2 FMUL R52, R52, 0.25 ;  /* 0x3e80000034342820 */ /* 0x000fe20000400000 */
[----:B0-----:R-:W-:-:S02]  /*5b30*/  IMAD R48, R102, R69, RZ ;  /* 0x0000004566307224 */ /* 0x001fc400078e02ff */
[----:B------:R-:W-:Y:S01]  /*5b40*/  @!P4 FMUL R51, R51, 16777216 ;  /* 0x4b8000003333c820 */ /* 0x000fe20000400000 */
[----:B------:R-:W-:Y:S01]  /*5b50*/  FMUL R80, R73, R50 ;  /* 0x0000003249507220 */ /* 0x000fe20000400000 */
[----:B------:R-:W-:Y:S01]  /*5b60*/  @!P4 FMUL R52, R52, 16777216 ;  /* 0x4b8000003434c820 */ /* 0x000fe20000400000 */
[----:B------:R-:W-:Y:S02]  /*5b70*/  IMAD R50, R69, 0x2, R48 ;  /* 0x0000000245327824 */ /* 0x000fe400078e0230 */
[----:B------:R-:W-:Y:S01]  /*5b80*/  @P2 FMUL R54, R54, 0.25 ;  /* 0x3e80000036362820 */ /* 0x000fe20000400000 */
[----:B------:R-:W-:Y:S01]  /*5b90*/  FMUL R82, R73, R51 ;  /* 0x0000003349527220 */ /* 0x000fe20000400000 */
[----:B------:R-:W-:Y:S01]  /*5ba0*/  @P2 FMUL R55, R55, 0.25 ;  /* 0x3e80000037372820 */ /* 0x000fe20000400000 */
[----:B------:R-:W-:Y:S01]  /*5bb0*/  FMUL R51, R73, R52 ;  /* 0x0000003449337220 */ /* 0x000fe20000400000 */
[----:B------:R-:W-:Y:S01]  /*5bc0*/  @P2 FMUL R56, R56, 0.25 ;  /* 0x3e80000038382820 */ /* 0x000fe20000400000 */
[----:B------:R-:W-:Y:S01]  /*5bd0*/  @!P4 FMUL R54, R54, 16777216 ;  /* 0x4b8000003636c820 */ /* 0x000fe20000400000 */
[----:B------:R-:W-:Y:S01]  /*5be0*/  LEA R52, R69, R50, 0x1 ;  /* 0x0000003245347211 */ /* 0x000fe200078e08ff */
[----:B------:R-:W-:Y:S01]  /*5bf0*/  @!P4 FMUL R55, R55, 16777216 ;  /* 0x4b8000003737c820 */ /* 0x000fe20000400000 */
[----:B------:R-:W-:Y:S01]  /*5c00*/  @!P4 FMUL R56, R56, 16777216 ;  /* 0x4b8000003838c820 */ /* 0x000fe20000400000 */
[----:B------:R-:W-:Y:S01]  /*5c10*/  FMUL R84, R73, R54 ;  /* 0x0000003649547220 */ /* 0x000fe20000400000 */
[----:B------:R-:W-:Y:S01]  /*5c20*/  @P2 FMUL R58, R58, 0.25 ;  /* 0x3e8000003a3a2820 */ /* 0x000fe20000400000 */
[----:B------:R0:W-:Y:S01]  /*5c30*/  STS.128 [R70], R12 ;  /* 0x0000000c46007388 */ /* 0x0001e20000000c00 */
[----:B------:R-:W-:-:S02]  /*5c40*/  IMAD R54, R69, 0x2, R52 ;  /* 0x0000000245367824 */ /* 0x000fc400078e0234 */
[C---:B------:R-:W-:Y:S01]  /*5c50*/  FMUL R86, R73.reuse, R55 ;  /* 0x0000003749567220 */ /* 0x040fe20000400000 */
[----:B------:R-:W-:Y:S01]  /*5c60*/  @P2 FMUL R38, R38, 0.25 ;  /* 0x3e80000026262820 */ /* 0x000fe20000400000 */
[----:B------:R-:W-:Y:S01]  /*5c70*/  STS.128 [R70+0x400], R20 ;  /* 0x0004001446007388 */ /* 0x000fe20000000c00 */
[----:B------:R-:W-:Y:S01]  /*5c80*/  FMUL R55, R73, R56 ;  /* 0x0000003849377220 */ /* 0x000fe20000400000 */
[----:B------:R-:W-:Y:S01]  /*5c90*/  @P2 FMUL R39, R39, 0.25 ;  /* 0x3e80000027272820 */ /* 0x000fe20000400000 */
[----:B------:R-:W-:Y:S01]  /*5ca0*/  @P2 FMUL R59, R59, 0.25 ;  /* 0x3e8000003b3b2820 */ /* 0x000fe20000400000 */
[----:B------:R-:W-:Y:S01]  /*5cb0*/  BAR.SYNC.DEFER_BLOCKING 0x0 ;  /* 0x0000000000007b1d */ /* 0x000fe20000010000 */
[----:B------:R-:W-:Y:S01]  /*5cc0*/  @!P4 FMUL R58, R58, 16777216 ;  /* 0x4b8000003a3ac820 */ /* 0x000fe20000400000 */
[----:B------:R-:W-:Y:S02]  /*5cd0*/  IMAD R56, R69, 0x2, R54 ;  /* 0x0000000245387824 */ /* 0x000fe400078e0236 */
        /* <DEDUP_REMOVED lines=13> */
[----:B------:R-:W-:Y:S01]  /*5db0*/  FMUL R88, R73, R58 ;  /* 0x0000003a49587220 */ /* 0x000fe20000400000 */
[----:B------:R-:W-:Y:S01]  /*5dc0*/  @P2 FMUL R62, R62, 0.25 ;  /* 0x3e8000003e3e2820 */ /* 0x000fe20000400000 */
[----:B------:R-:W-:Y:S01]  /*5dd0*/  @!P4 FMUL R40, R40, 16777216 ;  /* 0x4b8000002828c820 */ /* 0x000fe20000400000 */
[----:B------:R-:W-:Y:S01]  /*5de0*/  @!P4 FMUL R41, R41, 16777216 ;  /* 0x4b8000002929c820 */ /* 0x000fe20000400000 */
[----:B------:R-:W-:Y:S01]  /*5df0*/  @!P4 FMUL R42, R42, 16777216 ;  /* 0x4b8000002a2ac820 */ /* 0x000fe20000400000 */
[----:B------:R-:W-:Y:S01]  /*5e00*/  @!P4 FMUL R43, R43, 16777216 ;  /* 0x4b8000002b2bc820 */ /* 0x000fe20000400000 */
[----:B------:R-:W-:Y:S01]  /*5e10*/  @!P4 FMUL R60, R60, 16777216 ;  /* 0x4b8000003c3cc820 */ /* 0x000fe20000400000 */
[----:B------:R-:W-:Y:S01]  /*5e20*/  LEA R58, R69, R56, 0x1 ;  /* 0x00000038453a7211 */ /* 0x000fe200078e08ff */
[----:B------:R-:W3:Y:S01]  /*5e30*/  LDS.128 R20, [R33] ;  /* 0x0000000021147984 */ /* 0x000ee20000000c00 */
[----:B------:R-:W-:Y:S01]  /*5e40*/  @!P4 FMUL R36, R36, 16777216 ;  /* 0x4b8000002424c820 */ /* 0x000fe20000400000 */
[----:B------:R-:W-:Y:S01]  /*5e50*/  @!P4 FMUL R37, R37, 16777216 ;  /* 0x4b8000002525c820 */ /* 0x000fe20000400000 */
[----:B------:R-:W-:Y:S01]  /*5e60*/  @!P4 FMUL R44, R44, 16777216 ;  /* 0x4b8000002c2cc820 */ /* 0x000fe20000400000 */
[----:B------:R-:W-:Y:S01]  /*5e70*/  LDS.128 R8, [R33+0x800] ;  /* 0x0008000021087984 */ /* 0x000fe20000000c00 */
[----:B------:R-:W-:Y:S01]  /*5e80*/  @!P4 FMUL R45, R45, 16777216 ;  /* 0x4b8000002d2dc820 */ /* 0x000fe20000400000 */
[----:B------:R-:W-:Y:S01]  /*5e90*/  @!P4 FMUL R49, R49, 16777216 ;  /* 0x4b8000003131c820 */ /* 0x000fe20000400000 */
[C---:B------:R-:W-:Y:S01]  /*5ea0*/  FMUL R79, R73.reuse, R38 ;  /* 0x00000026494f7220 */ /* 0x040fe20000400000 */
[C---:B------:R-:W-:Y:S01]  /*5eb0*/  FMUL R38, R73.reuse, R39 ;  /* 0x0000002749267220 */ /* 0x040fe20000400000 */
[----:B------:R-:W-:Y:S01]  /*5ec0*/  FMUL R90, R73, R59 ;  /* 0x0000003b495a7220 */ /* 0x000fe20000400000 */
[----:B------:R-:W-:Y:S01]  /*5ed0*/  @P2 FMUL R63, R63, 0.25 ;  /* 0x3e8000003f3f2820 */ /* 0x000fe20000400000 */
[----:B------:R-:W-:Y:S01]  /*5ee0*/  @!P4 FMUL R62, R62, 16777216 ;  /* 0x4b8000003e3ec820 */ /* 0x000fe20000400000 */
[C---:B------:R-:W-:Y:S01]  /*5ef0*/  FMUL R39, R73.reuse, R40 ;  /* 0x0000002849277220 */ /* 0x040fe20000400000 */
[C---:B------:R-:W-:Y:S01]  /*5f00*/  FMUL R78, R73.reuse, R41 ;  /* 0x00000029494e7220 */ /* 0x040fe20000400000 */
[C---:B------:R-:W-:Y:S01]  /*5f10*/  FMUL R42, R73.reuse, R42 ;  /* 0x0000002a492a7220 */ /* 0x040fe20000400000 */
[C---:B------:R-:W-:Y:S01]  /*5f20*/  FMUL R43, R73.reuse, R43 ;  /* 0x0000002b492b7220 */ /* 0x040fe20000400000 */
[C---:B------:R-:W-:Y:S01]  /*5f30*/  FMUL R59, R73.reuse, R60 ;  /* 0x0000003c493b7220 */ /* 0x040fe20000400000 */
[----:B------:R-:W-:Y:S01]  /*5f40*/  @P2 FMUL R64, R64, 0.25 ;  /* 0x3e80000040402820 */ /* 0x000fe20000400000 */
[C---:B------:R-:W-:Y:S01]  /*5f50*/  FMUL R36, R73.reuse, R36 ;  /* 0x0000002449247220 */ /* 0x040fe20000400000 */
[C---:B------:R-:W-:Y:S01]  /*5f60*/  FMUL R37, R73.reuse, R37 ;  /* 0x0000002549257220 */ /* 0x040fe20000400000 */
[C---:B------:R-:W-:Y:S01]  /*5f70*/  FMUL R44, R73.reuse, R44 ;  /* 0x0000002c492c7220 */ /* 0x040fe20000400000 */
[C---:B------:R-:W-:Y:S01]  /*5f80*/  FMUL R45, R73.reuse, R45 ;  /* 0x0000002d492d7220 */ /* 0x040fe20000400000 */
[----:B------:R-:W-:Y:S01]  /*5f90*/  FMUL R49, R73, R49 ;  /* 0x0000003149317220 */ /* 0x000fe20000400000 */
[----:B------:R-:W-:-:S02]  /*5fa0*/  IMAD R60, R69, 0x2, R58 ;  /* 0x00000002453c7824 */ /* 0x000fc400078e023a */
[----:B------:R-:W-:Y:S01]  /*5fb0*/  @!P4 FMUL R63, R63, 16777216 ;  /* 0x4b8000003f3fc820 */ /* 0x000fe20000400000 */
[----:B------:R-:W-:Y:S01]  /*5fc0*/  FMUL R92, R73, R62 ;  /* 0x0000003e495c7220 */ /* 0x000fe20000400000 */
[----:B------:R-:W-:Y:S01]  /*5fd0*/  @!P4 FMUL R64, R64, 16777216 ;  /* 0x4b8000004040c820 */ /* 0x000fe20000400000 */
[----:B------:R-:W-:Y:S01]  /*5fe0*/  IMAD R62, R69, 0x2, R60 ;  /* 0x00000002453e7824 */ /* 0x000fe200078e023c */
[----:B------:R-:W-:Y:S01]  /*5ff0*/  F2FP.F16.F32.PACK_AB R41, R42, R39 ;  /* 0x000000272a29723e */ /* 0x000fe200000000ff */
[----:B------:R-:W-:Y:S01]  /*6000*/  @P2 FMUL R66, R66, 0.25 ;  /* 0x3e80000042422820 */ /* 0x000fe20000400000 */
[----:B-1----:R-:W-:Y:S01]  /*6010*/  F2FP.F16.F32.PACK_AB R5, R43, R78 ;  /* 0x0000004e2b05723e */ /* 0x002fe200000000ff */
[----:B------:R-:W1:Y:S01]  /*6020*/  LDC.64 R30, c[0x0][0x398] ;  /* 0x0000e600ff1e7b82 */ /* 0x000e620000000a00 */
[----:B------:R-:W-:Y:S01]  /*6030*/  F2FP.F16.F32.PACK_AB R40, R79, R36 ;  /* 0x000000244f28723e */ /* 0x000fe200000000ff */
[C---:B------:R-:W-:Y:S01]  /*6040*/  FMUL R94, R73.reuse, R63 ;  /* 0x0000003f495e7220 */ /* 0x040fe20000400000 */
[----:B------:R-:W-:Y:S01]  /*6050*/  F2FP.F16.F32.PACK_AB R4, R38, R37 ;  /* 0x000000252604723e */ /* 0x000fe200000000ff */
[----:B------:R-:W-:Y:S01]  /*6060*/  FMUL R63, R73, R64 ;  /* 0x00000040493f7220 */ /* 0x000fe20000400000 */
[----:B------:R-:W-:Y:S01]  /*6070*/  F2FP.F16.F32.PACK_AB R42, R81, R44 ;  /* 0x0000002c512a723e */ /* 0x000fe200000000ff */
[----:B------:R-:W-:Y:S01]  /*6080*/  @!P4 FMUL R66, R66, 16777216 ;  /* 0x4b8000004242c820 */ /* 0x000fe20000400000 */
[----:B------:R-:W-:Y:S01]  /*6090*/  F2FP.F16.F32.PACK_AB R6, R46, R45 ;  /* 0x0000002d2e06723e */ /* 0x000fe200000000ff */
[----:B------:R-:W-:Y:S01]  /*60a0*/  @P2 FMUL R53, R53, 0.25 ;  /* 0x3e80000035352820 */ /* 0x000fe20000400000 */
[----:B------:R-:W-:Y:S01]  /*60b0*/  F2FP.F16.F32.PACK_AB R43, R80, R47 ;  /* 0x0000002f502b723e */ /* 0x000fe200000000ff */
[----:B------:R-:W-:Y:S01]  /*60c0*/  BAR.SYNC.DEFER_BLOCKING 0x0 ;  /* 0x0000000000007b1d */ /* 0x000fe20000010000 */
[----:B------:R-:W-:Y:S01]  /*60d0*/  F2FP.F16.F32.PACK_AB R7, R82, R49 ;  /* 0x000000315207723e */ /* 0x000fe200000000ff */
[----:B------:R-:W-:Y:S01]  /*60e0*/  @P2 FMUL R57, R57, 0.25 ;  /* 0x3e80000039392820 */ /* 0x000fe20000400000 */
[----:B------:R-:W-:Y:S01]  /*60f0*/  LEA R64, R69, R62, 0x1 ;  /* 0x0000003e45407211 */ /* 0x000fe200078e08ff */
[----:B------:R-:W-:Y:S01]  /*6100*/  @P2 FMUL R61, R61, 0.25 ;  /* 0x3e8000003d3d2820 */ /* 0x000fe20000400000 */
[----:B------:R-:W-:Y:S01]  /*6110*/  @P2 FMUL R65, R65, 0.25 ;  /* 0x3e80000041412820 */ /* 0x000fe20000400000 */
[----:B------:R-:W-:Y:S01]  /*6120*/  @P2 FMUL R67, R67, 0.25 ;  /* 0x3e80000043432820 */ /* 0x000fe20000400000 */
[----:B------:R-:W-:Y:S01]  /*6130*/  FMUL R96, R73, R66 ;  /* 0x0000004249607220 */ /* 0x000fe20000400000 */
[----:B------:R-:W-:Y:S01]  /*6140*/  FSETP.NEU.AND P2, PT, R71, RZ, PT ;  /* 0x000000ff4700720b */ /* 0x000fe20003f4d000 */
[----:B------:R-:W-:-:S02]  /*6150*/  IMAD R66, R69, 0x2, R64 ;  /* 0x0000000245427824 */ /* 0x000fc400078e0240 */
[----:B------:R-:W-:Y:S01]  /*6160*/  @!P4 FMUL R53, R53, 16777216 ;  /* 0x4b8000003535c820 */ /* 0x000fe20000400000 */
[----:B------:R-:W-:Y:S01]  /*6170*/  IMAD R28, R2, UR5, RZ ;  /* 0x00000005021c7c24 */ /* 0x000fe2000f8e02ff */
[----:B------:R-:W-:Y:S01]  /*6180*/  FSEL R32, R72, -INF , P2 ;  /* 0xff80000048207808 */ /* 0x000fe20001000000 */
[----:B------:R-:W-:Y:S01]  /*6190*/  IMAD R72, R69, 0x2, R66 ;  /* 0x0000000245487824 */ /* 0x000fe200078e0242 */
[----:B------:R-:W-:Y:S01]  /*61a0*/  UIMAD.WIDE UR4, UR4, 0x2, URZ ;  /* 0x00000002040478a5 */ /* 0x000fe2000f8e02ff */
[C---:B0-----:R-:W-:Y:S01]  /*61b0*/  IMAD.HI R12, R28.reuse, 0x2, RZ ;  /* 0x000000021c0c7827 */ /* 0x041fe200078e02ff */
[----:B------:R-:W-:-:S03]  /*61c0*/  SHF.L.U32 R13, R28, 0x1, RZ ;  /* 0x000000011c0d7819 */ /* 0x000fc600000006ff */
[----:B------:R-:W-:Y:S01]  /*61d0*/  @!P4 FMUL R57, R57, 16777216 ;  /* 0x4b8000003939c820 */ /* 0x000fe20000400000 */
[----:B------:R-:W-:Y:S01]  /*61e0*/  LEA R74, R69, R72, 0x1 ;  /* 0x00000048454a7211 */ /* 0x000fe200078e08ff */
[----:B------:R-:W-:Y:S01]  /*61f0*/  @!P4 FMUL R61, R61, 16777216 ;  /* 0x4b8000003d3dc820 */ /* 0x000fe20000400000 */
[----:B-1----:R-:W-:Y:S01]  /*6200*/  IADD3 R28, P1, P2, R13, UR6, R30 ;  /* 0x000000060d1c7c10 */ /* 0x002fe2000fa3e01e */
[----:B------:R-:W-:Y:S01]  /*6210*/  @!P4 FMUL R65, R65, 16777216 ;  /* 0x4b8000004141c820 */ /* 0x000fe20000400000 */
[----:B------:R-:W-:Y:S01]  /*6220*/  @!P4 FMUL R67, R67, 16777216 ;  /* 0x4b8000004343c820 */ /* 0x000fe20000400000 */
[----:B------:R-:W-:Y:S01]  /*6230*/  IMAD R76, R69, 0x2, R74 ;  /* 0x00000002454c7824 */ /* 0x000fe200078e024a */
[----:B------:R0:W-:Y:S01]  /*6240*/  STS.128 [R70], R40 ;  /* 0x0000002846007388 */ /* 0x0001e20000000c00 */
[----:B------:R-:W-:Y:S01]  /*6250*/  IADD3.X R29, PT, PT, R12, UR5, R31, P1, P2 ;  /* 0x000000050c1d7c10 */ /* 0x000fe20008fe441f */
[----:B------:R-:W-:Y:S01]  /*6260*/  FMUL R53, R73, R53 ;  /* 0x0000003549357220 */ /* 0x000fe20000400000 */
[----:B------:R-:W-:Y:S01]  /*6270*/  IMAD R78, R69, 0x2, R76 ;  /* 0x00000002454e7824 */ /* 0x000fe200078e024c */
[----:B------:R-:W-:Y:S01]  /*6280*/  STS.128 [R70+0x400], R4 ;  /* 0x0004000446007388 */ /* 0x000fe20000000c00 */
[C---:B------:R-:W-:Y:S01]  /*6290*/  FMUL R57, R73.reuse, R57 ;  /* 0x0000003949397220 */ /* 0x040fe20000400000 */
[----:B------:R-:W-:Y:S01]  /*62a0*/  FMUL R61, R73, R61 ;  /* 0x0000003d493d7220 */ /* 0x000fe20000400000 */
[----:B------:R-:W-:Y:S01]  /*62b0*/  IMAD R80, R69, 0x2, R78 ;  /* 0x0000000245507824 */ /* 0x000fe200078e024e */
[----:B------:R-:W-:Y:S01]  /*62c0*/  BAR.SYNC.DEFER_BLOCKING 0x0 ;  /* 0x0000000000007b1d */ /* 0x000fe20000010000 */
[C---:B------:R-:W-:Y:S01]  /*62d0*/  FMUL R65, R73.reuse, R65 ;  /* 0x0000004149417220 */ /* 0x040fe20000400000 */
[----:B------:R-:W-:Y:S01]  /*62e0*/  FMUL R98, R73, R67 ;  /* 0x0000004349627220 */ /* 0x000fe20000400000 */
[C---:B------:R-:W-:Y:S01]  /*62f0*/  IMAD R110, R69.reuse, 0x2, R80 ;  /* 0x00000002456e7824 */ /* 0x040fe200078e0250 */
[----:B------:R-:W-:Y:S01]  /*6300*/  F2FP.F16.F32.PACK_AB R44, R84, R51 ;  /* 0x00000033542c723e */ /* 0x000fe200000000ff */
[----:B------:R-:W-:Y:S01]  /*6310*/  FFMA R32, R32, 0.69314718246459960938, R77 ;  /* 0x3f31721820207823 */ /* 0x000fe2000000004d */
[----:B------:R-:W-:Y:S01]  /*6320*/  F2FP.F16.F32.PACK_AB R36, R86, R53 ;  /* 0x000000355624723e */ /* 0x000fe200000000ff */
[----:B------:R-:W1:Y:S01]  /*6330*/  LDCU UR4, c[0x0][0x3ec] ;  /* 0x00007d80ff0477ac */ /* 0x000e620008000800 */
[----:B------:R-:W-:-:S02]  /*6340*/  LEA R112, R69, R110, 0x1 ;  /* 0x0000006e45707211 */ /* 0x000fc400078e08ff */
[----:B------:R-:W-:Y:S02]  /*6350*/  F2FP.F16.F32.PACK_AB R45, R88, R55 ;  /* 0x00000037582d723e */ /* 0x000fe400000000ff */
[----:B------:R-:W-:Y:S01]  /*6360*/  F2FP.F16.F32.PACK_AB R37, R90, R57 ;  /* 0x000000395a25723e */ /* 0x000fe200000000ff */
[C---:B------:R-:W-:Y:S01]  /*6370*/  IMAD R114, R69.reuse, 0x2, R112 ;  /* 0x0000000245727824 */ /* 0x040fe200078e0270 */
[----:B------:R-:W-:Y:S02]  /*6380*/  F2FP.F16.F32.PACK_AB R46, R92, R59 ;  /* 0x0000003b5c2e723e */ /* 0x000fe400000000ff */
[----:B------:R-:W-:Y:S01]  /*6390*/  F2FP.F16.F32.PACK_AB R38, R94, R61 ;  /* 0x0000003d5e26723e */ /* 0x000fe200000000ff */
[----:B------:R-:W-:Y:S01]  /*63a0*/  IMAD R116, R69, 0x2, R114 ;  /* 0x0000000245747824 */ /* 0x000fe200078e0272 */
[----:B------:R-:W-:Y:S02]  /*63b0*/  F2FP.F16.F32.PACK_AB R47, R96, R63 ;  /* 0x0000003f602f723e */ /* 0x000fe400000000ff */
[----:B------:R-:W-:-:S02]  /*63c0*/  F2FP.F16.F32.PACK_AB R39, R98, R65 ;  /* 0x000000416227723e */ /* 0x000fc400000000ff */
[----:B------:R-:W-:Y:S01]  /*63d0*/  LEA R30, P1, R48, R28, 0x1 ;  /* 0x0000001c301e7211 */ /* 0x000fe200078208ff */
[----:B------:R-:W4:Y:S01]  /*63e0*/  LDS.128 R12, [R33] ;  /* 0x00000000210c7984 */ /* 0x000f220000000c00 */
[C---:B------:R-:W-:Y:S01]  /*63f0*/  LEA R118, R69.reuse, R116, 0x1 ;  /* 0x0000007445767211 */ /* 0x040fe200078e08ff */
[----:B-1----:R-:W-:Y:S01]  /*6400*/  UIMAD UR4, UR10, UR4, URZ ;  /* 0x000000040a0472a4 */ /* 0x002fe2000f8e02ff */
[-C--:B------:R-:W-:Y:S01]  /*6410*/  LEA R34, P2, R50, R28.reuse, 0x1 ;  /* 0x0000001c32227211 */ /* 0x080fe200078408ff */
[----:B------:R-:W-:Y:S01]  /*6420*/  LDS.128 R4, [R33+0x800] ;  /* 0x0008000021047984 */ /* 0x000fe20000000c00 */
[-C--:B------:R-:W-:Y:S01]  /*6430*/  LEA.HI.X.SX32 R31, R48, R29.reuse, 0x1, P1 ;  /* 0x0000001d301f7211 */ /* 0x080fe200008f0eff */
[C---:B------:R-:W-:Y:S01]  /*6440*/  IMAD R48, R69.reuse, 0x2, R118 ;  /* 0x0000000245307824 */ /* 0x040fe200078e0276 */
[-C--:B------:R-:W-:Y:S01]  /*6450*/  LEA.HI.X.SX32 R35, R50, R29.reuse, 0x1, P2 ;  /* 0x0000001d32237211 */ /* 0x080fe200010f0eff */
[----:B------:R-:W-:Y:S01]  /*6460*/  BAR.SYNC.DEFER_BLOCKING 0x0 ;  /* 0x0000000000007b1d */ /* 0x000fe20000010000 */
[-C--:B0-----:R-:W-:Y:S01]  /*6470*/  LEA R40, P1, R52, R28.reuse, 0x1 ;  /* 0x0000001c34287211 */ /* 0x081fe200078208ff */
[C---:B------:R-:W-:Y:S01]  /*6480*/  IMAD R50, R69.reuse, 0x2, R48 ;  /* 0x0000000245327824 */ /* 0x040fe200078e0230 */
[----:B------:R-:W-:Y:S01]  /*6490*/  LEA R88, P3, R64, R28, 0x1 ;  /* 0x0000001c40587211 */ /* 0x000fe200078608ff */
[----:B------:R-:W-:Y:S01]  /*64a0*/  USHF.L.U32 UR6, UR4, 0x2, URZ ;  /* 0x0000000204067899 */ /* 0x000fe200080006ff */
[----:B------:R-:W-:Y:S01]  /*64b0*/  LEA.HI.X.SX32 R41, R52, R29, 0x1, P1 ;  /* 0x0000001d34297211 */ /* 0x000fe200008f0eff */
[----:B------:R-:W-:Y:S01]  /*64c0*/  UIMAD.WIDE UR4, UR4, 0x4, URZ ;  /* 0x00000004040478a5 */ /* 0x000fe2000f8e02ff */
[----:B------:R-:W-:-:S02]  /*64d0*/  LEA R122, R69, R50, 0x1 ;  /* 0x00000032457a7211 */ /* 0x000fc400078e08ff */
[-C--:B------:R-:W-:Y:S02]  /*64e0*/  LEA R42, P1, R54, R28.reuse, 0x1 ;  /* 0x0000001c362a7211 */ /* 0x080fe400078208ff */
[-C--:B------:R-:W-:Y:S02]  /*64f0*/  LEA R84, P2, R58, R28.reuse, 0x1 ;  /* 0x0000001c3a547211 */ /* 0x080fe400078408ff */
[-C--:B------:R-:W-:Y:S02]  /*6500*/  LEA.HI.X.SX32 R43, R54, R29.reuse, 0x1, P1 ;  /* 0x0000001d362b7211 */ /* 0x080fe400008f0eff */
[-C--:B------:R-:W-:Y:S02]  /*6510*/  LEA R82, P1, R56, R28.reuse, 0x1 ;  /* 0x0000001c38527211 */ /* 0x080fe400078208ff */
[----:B------:R-:W-:Y:S02]  /*6520*/  LEA.HI.X.SX32 R89, R64, R29, 0x1, P3 ;  /* 0x0000001d40597211 */ /* 0x000fe400018f0eff */
[----:B------:R-:W-:-:S02]  /*6530*/  LEA R96, P3, R74, R28, 0x1 ;  /* 0x0000001c4a607211 */ /* 0x000fc400078608ff */
[-C--:B------:R-:W-:Y:S02]  /*6540*/  LEA.HI.X.SX32 R83, R56, R29.reuse, 0x1, P1 ;  /* 0x0000001d38537211 */ /* 0x080fe400008f0eff */
[-C--:B------:R-:W-:Y:S01]  /*6550*/  LEA.HI.X.SX32 R85, R58, R29.reuse, 0x1, P2 ;  /* 0x0000001d3a557211 */ /* 0x080fe200010f0eff */
[----:B------:R0:W-:Y:S01]  /*6560*/  STS.128 [R70], R44 ;  /* 0x0000002c46007388 */ /* 0x0001e20000000c00 */
[-C--:B------:R-:W-:Y:S02]  /*6570*/  LEA R90, P1, R60, R28.reuse, 0x1 ;  /* 0x0000001c3c5a7211 */ /* 0x080fe400078208ff */
[-C--:B------:R-:W-:Y:S01]  /*6580*/  LEA R86, P2, R62, R28.reuse, 0x1 ;  /* 0x0000001c3e567211 */ /* 0x080fe200078408ff */
[----:B------:R1:W-:Y:S01]  /*6590*/  STS.128 [R70+0x400], R36 ;  /* 0x0004002446007388 */ /* 0x0003e20000000c00 */
[----:B------:R-:W-:Y:S01]  /*65a0*/  LEA.HI.X.SX32 R97, R74, R29, 0x1, P3 ;  /* 0x0000001d4a617211 */ /* 0x000fe200018f0eff */
[----:B------:R-:W-:Y:S01]  /*65b0*/  BAR.SYNC.DEFER_BLOCKING 0x0 ;  /* 0x0000000000007b1d */ /* 0x000fe20000010000 */
[----:B------:R-:W-:-:S02]  /*65c0*/  LEA R102, P3, R80, R28, 0x1 ;  /* 0x0000001c50667211 */ /* 0x000fc400078608ff */
[-C--:B------:R-:W-:Y:S02]  /*65d0*/  LEA.HI.X.SX32 R91, R60, R29.reuse, 0x1, P1 ;  /* 0x0000001d3c5b7211 */ /* 0x080fe400008f0eff */
[-C--:B------:R-:W-:Y:S02]  /*65e0*/  LEA.HI.X.SX32 R87, R62, R29.reuse, 0x1, P2 ;  /* 0x0000001d3e577211 */ /* 0x080fe400010f0eff */
[-C--:B------:R-:W-:Y:S01]  /*65f0*/  LEA R92, P1, R66, R28.reuse, 0x1 ;  /* 0x0000001c425c7211 */ /* 0x080fe200078208ff */
[C---:B0-----:R-:W-:Y:S01]  /*6600*/  IMAD R44, R69.reuse, 0x2, R122 ;  /* 0x00000002452c7824 */ /* 0x041fe200078e027a */
[-C--:B------:R-:W-:Y:S02]  /*6610*/  LEA R94, P2, R72, R28.reuse, 0x1 ;  /* 0x0000001c485e7211 */ /* 0x080fe400078408ff */
[----:B------:R-:W-:Y:S01]  /*6620*/  LEA.HI.X.SX32 R103, R80, R29, 0x1, P3 ;  /* 0x0000001d50677211 */ /* 0x000fe200018f0eff */
[----:B-1----:R-:W-:Y:S01]  /*6630*/  IMAD R36, R69, 0x2, R44 ;  /* 0x0000000245247824 */ /* 0x002fe200078e022c */
[----:B------:R-:W-:-:S02]  /*6640*/  LEA R108, P3, R114, R28, 0x1 ;  /* 0x0000001c726c7211 */ /* 0x000fc400078608ff */
[-C--:B------:R-:W-:Y:S02]  /*6650*/  LEA.HI.X.SX32 R93, R66, R29.reuse, 0x1, P1 ;  /* 0x0000001d425d7211 */ /* 0x080fe400008f0eff */
[-C--:B------:R-:W-:Y:S02]  /*6660*/  LEA.HI.X.SX32 R95, R72, R29.reuse, 0x1, P2 ;  /* 0x0000001d485f7211 */ /* 0x080fe400010f0eff */
[-C--:B------:R-:W-:Y:S02]  /*6670*/  LEA R98, P1, R76, R28.reuse, 0x1 ;  /* 0x0000001c4c627211 */ /* 0x080fe400078208ff */
[-C--:B------:R-:W-:Y:S02]  /*6680*/  LEA R100, P2, R78, R28.reuse, 0x1 ;  /* 0x0000001c4e647211 */ /* 0x080fe400078408ff */
[----:B------:R-:W-:Y:S01]  /*6690*/  LEA.HI.X.SX32 R109, R114, R29, 0x1, P3 ;  /* 0x0000001d726d7211 */ /* 0x000fe200018f0eff */
[----:B--2---:R0:W-:Y:S01]  /*66a0*/  STG.E.U16 desc[UR30][R30.64], R24 ;  /* 0x000000181e007986 */ /* 0x0041e2000c10151e */
[----:B------:R-:W-:-:S02]  /*66b0*/  LEA R114, P3, R48, R28, 0x1 ;  /* 0x0000001c30727211 */ /* 0x000fc400078608ff */
[-C--:B------:R-:W-:Y:S02]  /*66c0*/  LEA.HI.X.SX32 R99, R76, R29.reuse, 0x1, P1 ;  /* 0x0000001d4c637211 */ /* 0x080fe400008f0eff */
[-C--:B------:R-:W-:Y:S02]  /*66d0*/  LEA.HI.X.SX32 R101, R78, R29.reuse, 0x1, P2 ;  /* 0x0000001d4e657211 */ /* 0x080fe400010f0eff */
[-C--:B------:R-:W-:Y:S02]  /*66e0*/  LEA R104, P1, R110, R28.reuse, 0x1 ;  /* 0x0000001c6e687211 */ /* 0x080fe400078208ff */
[----:B------:R-:W-:Y:S02]  /*66f0*/  LEA R106, P2, R112, R28, 0x1 ;  /* 0x0000001c706a7211 */ /* 0x000fe400078408ff */
[----:B------:R-:W-:Y:S02]  /*6700*/  LEA.HI.X.SX32 R115, R48, R29, 0x1, P3 ;  /* 0x0000001d30737211 */ /* 0x000fe400018f0eff */
[----:B0-----:R-:W-:-:S02]  /*6710*/  PRMT R31, R24, 0x7632, R31 ;  /* 0x00007632181f7816 */ /* 0x001fc4000000001f */
[C---:B------:R-:W-:Y:S02]  /*6720*/  LEA R24, R69.reuse, R36, 0x1 ;  /* 0x0000002445187211 */ /* 0x040fe400078e08ff */
[-C--:B------:R-:W-:Y:S01]  /*6730*/  LEA.HI.X.SX32 R105, R110, R29.reuse, 0x1, P1 ;  /* 0x0000001d6e697211 */ /* 0x080fe200008f0eff */
[----:B------:R0:W-:Y:S01]  /*6740*/  STG.E.U16 desc[UR30][R34.64], R31 ;  /* 0x0000001f22007986 */ /* 0x0001e2000c10151e */
[----:B------:R-:W-:Y:S01]  /*6750*/  LEA.HI.X.SX32 R107, R112, R29, 0x1, P2 ;  /* 0x0000001d706b7211 */ /* 0x000fe200010f0eff */
[----:B------:R-:W-:Y:S01]  /*6760*/  IMAD R30, R69, 0x2, R24 ;  /* 0x00000002451e7824 */ /* 0x000fe200078e0218 */
[-C--:B------:R-:W-:Y:S01]  /*6770*/  LEA R110, P1, R116, R28.reuse, 0x1 ;  /* 0x0000001c746e7211 */ /* 0x080fe200078208ff */
[----:B------:R1:W-:Y:S01]  /*6780*/  STG.E.U16 desc[UR30][R40.64], R25 ;  /* 0x0000001928007986 */ /* 0x0003e2000c10151e */
[-C--:B------:R-:W-:Y:S02]  /*6790*/  LEA R112, P2, R118, R28.reuse, 0x1 ;  /* 0x0000001c76707211 */ /* 0x080fe400078408ff */
[----:B------:R-:W-:-:S02]  /*67a0*/  LEA R120, P3, R44, R28, 0x1 ;  /* 0x0000001c2c787211 */ /* 0x000fc400078608ff */
[-C--:B------:R-:W-:Y:S02]  /*67b0*/  LEA.HI.X.SX32 R111, R116, R29.reuse, 0x1, P1 ;  /* 0x0000001d746f7211 */ /* 0x080fe400008f0eff */
[-C--:B------:R-:W-:Y:S01]  /*67c0*/  LEA.HI.X.SX32 R113, R118, R29.reuse, 0x1, P2 ;  /* 0x0000001d76717211 */ /* 0x080fe200010f0eff */
[----:B0-----:R-:W-:Y:S01]  /*67d0*/  IMAD R34, R69, 0x2, R30 ;  /* 0x0000000245227824 */ /* 0x001fe200078e021e */
[----:B------:R-:W-:Y:S02]  /*67e0*/  PRMT R35, R25, 0x7632, R35 ;  /* 0x0000763219237816 */ /* 0x000fe40000000023 */
[----:B------:R-:W-:Y:S02]  /*67f0*/  LEA.HI.X.SX32 R121, R44, R29, 0x1, P3 ;  /* 0x0000001d2c797211 */ /* 0x000fe400018f0eff */
[----:B------:R-:W-:Y:S01]  /*6800*/  LEA R38, R69, R34, 0x1 ;  /* 0x0000002245267211 */ /* 0x000fe200078e08ff */
[----:B------:R0:W-:Y:S01]  /*6810*/  STG.E.U16 desc[UR30][R42.64], R35 ;  /* 0x000000232a007986 */ /* 0x0001e2000c10151e */
[----:B------:R-:W-:-:S02]  /*6820*/  LEA R116, P1, R50, R28, 0x1 ;  /* 0x0000001c32747211 */ /* 0x000fc400078208ff */
[-C--:B------:R-:W-:Y:S01]  /*6830*/  LEA R118, P2, R122, R28.reuse, 0x1 ;  /* 0x0000001c7a767211 */ /* 0x080fe200078408ff */
[C---:B-1----:R-:W-:Y:S01]  /*6840*/  IMAD R40, R69.reuse, 0x2, R38 ;  /* 0x0000000245287824 */ /* 0x042fe200078e0226 */
[-C--:B------:R-:W-:Y:S01]  /*6850*/  LEA.HI.X.SX32 R117, R50, R29.reuse, 0x1, P1 ;  /* 0x0000001d32757211 */ /* 0x080fe200008f0eff */
[----:B------:R1:W-:Y:S01]  /*6860*/  STG.E.U16 desc[UR30][R82.64], R26 ;  /* 0x0000001a52007986 */ /* 0x0003e2000c10151e */
[-C--:B------:R-:W-:Y:S02]  /*6870*/  LEA.HI.X.SX32 R119, R122, R29.reuse, 0x1, P2 ;  /* 0x0000001d7a777211 */ /* 0x080fe400010f0eff */
[-C--:B------:R-:W-:Y:S02]  /*6880*/  LEA R124, P2, R24, R28.reuse, 0x1 ;  /* 0x0000001c187c7211 */ /* 0x080fe400078408ff */
[----:B------:R-:W-:Y:S01]  /*6890*/  LEA R122, P1, R36, R28, 0x1 ;  /* 0x0000001c247a7211 */ /* 0x000fe200078208ff */
[----:B0-----:R-:W-:Y:S01]  /*68a0*/  IMAD R42, R69, 0x2, R40 ;  /* 0x00000002452a7824 */ /* 0x001fe200078e0228 */
[----:B------:R-:W-:-:S02]  /*68b0*/  LEA.HI.X.SX32 R125, R24, R29, 0x1, P2 ;  /* 0x0000001d187d7211 */ /* 0x000fc400010f0eff */
[----:B------:R-:W-:Y:S02]  /*68c0*/  LEA R126, P3, R30, R28, 0x1 ;  /* 0x0000001c1e7e7211 */ /* 0x000fe400078608ff */
[C---:B------:R-:W-:Y:S02]  /*68d0*/  LEA R46, R69.reuse, R42, 0x1 ;  /* 0x0000002a452e7211 */ /* 0x040fe400078e08ff */
[-C--:B------:R-:W-:Y:S02]  /*68e0*/  LEA.HI.X.SX32 R123, R36, R29.reuse, 0x1, P1 ;  /* 0x0000001d247b7211 */ /* 0x080fe400008f0eff */
[-C--:B------:R-:W-:Y:S01]  /*68f0*/  LEA.HI.X.SX32 R127, R30, R29.reuse, 0x1, P3 ;  /* 0x0000001d1e7f7211 */ /* 0x080fe200018f0eff */
[C---:B------:R-:W-:Y:S01]  /*6900*/  IMAD R52, R69.reuse, 0x2, R46 ;  /* 0x0000000245347824 */ /* 0x040fe200078e022e */
[-C--:B------:R-:W-:Y:S02]  /*6910*/  LEA R128, P1, R34, R28.reuse, 0x1 ;  /* 0x0000001c22807211 */ /* 0x080fe400078208ff */
[----:B------:R-:W-:Y:S01]  /*6920*/  LEA R130, P2, R38, R28, 0x1 ;  /* 0x0000001c26827211 */ /* 0x000fe200078408ff */
[----:B------:R-:W-:Y:S01]  /*6930*/  IMAD R54, R69, 0x2, R52 ;  /* 0x0000000245367824 */ /* 0x000fe200078e0234 */
[----:B------:R-:W-:-:S02]  /*6940*/  LEA.HI.X.SX32 R129, R34, R29, 0x1, P1 ;  /* 0x0000001d22817211 */ /* 0x000fc400008f0eff */
[-C--:B------:R-:W-:Y:S02]  /*6950*/  LEA.HI.X.SX32 R131, R38, R29.reuse, 0x1, P2 ;  /* 0x0000001d26837211 */ /* 0x080fe400010f0eff */
[C---:B------:R-:W-:Y:S02]  /*6960*/  LEA R56, R69.reuse, R54, 0x1 ;  /* 0x0000003645387211 */ /* 0x040fe400078e08ff */
[-C--:B------:R-:W-:Y:S02]  /*6970*/  LEA R134, P1, R42, R28.reuse, 0x1 ;  /* 0x0000001c2a867211 */ /* 0x080fe400078208ff */
[-C--:B------:R-:W-:Y:S01]  /*6980*/  LEA R132, P3, R40, R28.reuse, 0x1 ;  /* 0x0000001c28847211 */ /* 0x080fe200078608ff */
[C---:B------:R-:W-:Y:S01]  /*6990*/  IMAD R58, R69.reuse, 0x2, R56 ;  /* 0x00000002453a7824 */ /* 0x040fe200078e0238 */
[-C--:B------:R-:W-:Y:S02]  /*69a0*/  LEA.HI.X.SX32 R135, R42, R29.reuse, 0x1, P1 ;  /* 0x0000001d2a877211 */ /* 0x080fe400008f0eff */
        /* <DEDUP_REMOVED lines=9> */
[----:B------:R-:W-:Y:S01]  /*6a40*/  LEA.HI.X.SX32 R143, R56, R29, 0x1, P2 ;  /* 0x0000001d388f7211 */ /* 0x000fe200010f0eff */
[----:B------:R-:W-:Y:S01]  /*6a50*/  IMAD R44, R69, 0x2, R62 ;  /* 0x00000002452c7824 */ /* 0x000fe200078e023e */
[----:B------:R-:W-:-:S02]  /*6a60*/  LEA R144, P3, R58, R28, 0x1 ;  /* 0x0000001c3a907211 */ /* 0x000fc400078608ff */
[----:B------:R-:W-:Y:S02]  /*6a70*/  LEA R148, P2, R48, R28, 0x1 ;  /* 0x0000001c30947211 */ /* 0x000fe400078408ff */
[C---:B------:R-:W-:Y:S02]  /*6a80*/  LEA R50, R69.reuse, R44, 0x1 ;  /* 0x0000002c45327211 */ /* 0x040fe400078e08ff */
[-C--:B------:R-:W-:Y:S02]  /*6a90*/  LEA.HI.X.SX32 R145, R58, R29.reuse, 0x1, P3 ;  /* 0x0000001d3a917211 */ /* 0x080fe400018f0eff */
[----:B------:R-:W-:Y:S01]  /*6aa0*/  LEA.HI.X.SX32 R149, R48, R29, 0x1, P2 ;  /* 0x0000001d30957211 */ /* 0x000fe200010f0eff */
[----:B------:R-:W-:Y:S01]  /*6ab0*/  IMAD R24, R69, 0x2, R50 ;  /* 0x0000000245187824 */ /* 0x000fe200078e0232 */
[-C--:B------:R-:W-:Y:S02]  /*6ac0*/  LEA R140, P1, R54, R28.reuse, 0x1 ;  /* 0x0000001c368c7211 */ /* 0x080fe400078208ff */
[----:B------:R-:W-:-:S02]  /*6ad0*/  LEA R150, P3, R62, R28, 0x1 ;  /* 0x0000001c3e967211 */ /* 0x000fc400078608ff */
[C---:B------:R-:W-:Y:S02]  /*6ae0*/  LEA R30, R69.reuse, R24, 0x1 ;  /* 0x00000018451e7211 */ /* 0x040fe400078e08ff */
[-C--:B------:R-:W-:Y:S02]  /*6af0*/  LEA.HI.X.SX32 R141, R54, R29.reuse, 0x1, P1 ;  /* 0x0000001d368d7211 */ /* 0x080fe400008f0eff */
[----:B------:R-:W-:Y:S01]  /*6b00*/  LEA.HI.X.SX32 R151, R62, R29, 0x1, P3 ;  /* 0x0000001d3e977211 */ /* 0x000fe200018f0eff */
[C---:B------:R-:W-:Y:S01]  /*6b10*/  IMAD R34, R69.reuse, 0x2, R30 ;  /* 0x0000000245227824 */ /* 0x040fe200078e021e */
[-C--:B------:R-:W-:Y:S02]  /*6b20*/  LEA R146, P1, R60, R28.reuse, 0x1 ;  /* 0x0000001c3c927211 */ /* 0x080fe400078208ff */
[----:B------:R-:W-:Y:S02]  /*6b30*/  LEA R72, P3, R24, R28, 0x1 ;  /* 0x0000001c18487211 */ /* 0x000fe400078608ff */
[----:B------:R-:W-:-:S02]  /*6b40*/  LEA R36, R69, R34, 0x1 ;  /* 0x0000002245247211 */ /* 0x000fc400078e08ff */
[-C--:B------:R-:W-:Y:S02]  /*6b50*/  LEA.HI.X.SX32 R147, R60, R29.reuse, 0x1, P1 ;  /* 0x0000001d3c937211 */ /* 0x080fe400008f0eff */
[-C--:B------:R-:W-:Y:S01]  /*6b60*/  LEA.HI.X.SX32 R73, R24, R29.reuse, 0x1, P3 ;  /* 0x0000001d18497211 */ /* 0x080fe200018f0eff */
[C---:B------:R-:W-:Y:S01]  /*6b70*/  IMAD R38, R69.reuse, 0x2, R36 ;  /* 0x0000000245267824 */ /* 0x040fe200078e0224 */
[-C--:B------:R-:W-:Y:S02]  /*6b80*/  LEA R40, P1, R44, R28.reuse, 0x1 ;  /* 0x0000001c2c287211 */ /* 0x080fe400078208ff */
[----:B------:R-:W-:Y:S02]  /*6b90*/  LEA R74, P2, R50, R28, 0x1 ;  /* 0x0000001c324a7211 */ /* 0x000fe400078408ff */
[----:B------:R-:W-:Y:S02]  /*6ba0*/  LEA R42, R69, R38, 0x1 ;  /* 0x00000026452a7211 */ /* 0x000fe400078e08ff */
[----:B------:R-:W-:-:S02]  /*6bb0*/  LEA.HI.X.SX32 R41, R44, R29, 0x1, P1 ;  /* 0x0000001d2c297211 */ /* 0x000fc400008f0eff */
[----:B------:R-:W-:Y:S01]  /*6bc0*/  LEA R70, P1, R30, R28, 0x1 ;  /* 0x0000001c1e467211 */ /* 0x000fe200078208ff */
[C---:B------:R-:W-:Y:S01]  /*6bd0*/  IMAD R46, R69.reuse, 0x2, R42 ;  /* 0x00000002452e7824 */ /* 0x040fe200078e022a */
[-C--:B------:R-:W-:Y:S02]  /*6be0*/  LEA.HI.X.SX32 R75, R50, R29.reuse, 0x1, P2 ;  /* 0x0000001d324b7211 */ /* 0x080fe400010f0eff */
[-C--:B------:R-:W-:Y:S02]  /*6bf0*/  LEA.HI.X.SX32 R71, R30, R29.reuse, 0x1, P1 ;  /* 0x0000001d1e477211 */ /* 0x080fe400008f0eff */
[C---:B------:R-:W-:Y:S02]  /*6c00*/  LEA R76, R69.reuse, R46, 0x1 ;  /* 0x0000002e454c7211 */ /* 0x040fe400078e08ff */
        /* <DEDUP_REMOVED lines=8> */
[----:B------:R-:W-:Y:S01]  /*6c90*/  IMAD R24, R69, 0x2, R78 ;  /* 0x0000000245187824 */ /* 0x000fe200078e024e */
[----:B------:R-:W-:Y:S02]  /*6ca0*/  LEA.HI.X.SX32 R67, R36, R29, 0x1, P3 ;  /* 0x0000001d24437211 */ /* 0x000fe400018f0eff */
[----:B------:R-:W-:-:S02]  /*6cb0*/  LEA R54, P3, R46, R28, 0x1 ;  /* 0x0000001c2e367211 */ /* 0x000fc400078608ff */
[C---:B------:R-:W-:Y:S02]  /*6cc0*/  LEA R44, R69.reuse, R24, 0x1 ;  /* 0x00000018452c7211 */ /* 0x040fe400078e08ff */
[----:B------:R-:W-:Y:S02]  /*6cd0*/  LEA R58, P1, R76, R28, 0x1 ;  /* 0x0000001c4c3a7211 */ /* 0x000fe400078208ff */
[-C--:B------:R-:W-:Y:S01]  /*6ce0*/  LEA.HI.X.SX32 R61, R42, R29.reuse, 0x1, P2 ;  /* 0x0000001d2a3d7211 */ /* 0x080fe200010f0eff */
[C---:B------:R-:W-:Y:S01]  /*6cf0*/  IMAD R30, R69.reuse, 0x2, R44 ;  /* 0x00000002451e7824 */ /* 0x040fe200078e022c */
[-C--:B------:R-:W-:Y:S02]  /*6d00*/  LEA.HI.X.SX32 R55, R46, R29.reuse, 0x1, P3 ;  /* 0x0000001d2e377211 */ /* 0x080fe400018f0eff */
[----:B------:R-:W-:Y:S02]  /*6d10*/  LEA.HI.X.SX32 R59, R76, R29, 0x1, P1 ;  /* 0x0000001d4c3b7211 */ /* 0x000fe400008f0eff */
[----:B------:R-:W-:-:S02]  /*6d20*/  LEA R34, R69, R30, 0x1 ;  /* 0x0000001e45227211 */ /* 0x000fc400078e08ff */
[-C--:B------:R-:W-:Y:S02]  /*6d30*/  LEA R56, P2, R48, R28.reuse, 0x1 ;  /* 0x0000001c30387211 */ /* 0x080fe400078408ff */
[----:B------:R-:W-:Y:S01]  /*6d40*/  LEA R52, P3, R78, R28, 0x1 ;  /* 0x0000001c4e347211 */ /* 0x000fe200078608ff */
[C---:B------:R-:W-:Y:S01]  /*6d50*/  IMAD R38, R69.reuse, 0x2, R34 ;  /* 0x0000000245267824 */ /* 0x040fe200078e0222 */
[-C--:B------:R-:W-:Y:S02]  /*6d60*/  LEA.HI.X.SX32 R57, R48, R29.reuse, 0x1, P2 ;  /* 0x0000001d30397211 */ /* 0x080fe400010f0eff */
[----:B------:R-:W-:Y:S02]  /*6d70*/  LEA.HI.X.SX32 R53, R78, R29, 0x1, P3 ;  /* 0x0000001d4e357211 */ /* 0x000fe400018f0eff */
[----:B------:R-:W-:Y:S02]  /*6d80*/  LEA R80, R69, R38, 0x1 ;  /* 0x0000002645507211 */ /* 0x000fe400078e08ff */
[----:B------:R-:W-:-:S02]  /*6d90*/  LEA R48, P3, R30, R28, 0x1 ;  /* 0x0000001c1e307211 */ /* 0x000fc400078608ff */
[-C--:B------:R-:W-:Y:S01]  /*6da0*/  LEA R46, P1, R24, R28.reuse, 0x1 ;  /* 0x0000001c182e7211 */ /* 0x080fe200078208ff */
[C---:B------:R-:W-:Y:S01]  /*6db0*/  IMAD R76, R69.reuse, 0x2, R80 ;  /* 0x00000002454c7824 */ /* 0x040fe200078e0250 */
[-C--:B------:R-:W-:Y:S02]  /*6dc0*/  LEA.HI.X.SX32 R49, R30, R29.reuse, 0x1, P3 ;  /* 0x0000001d1e317211 */ /* 0x080fe400018f0eff */
[----:B------:R-:W-:Y:S02]  /*6dd0*/  LEA R50, P2, R44, R28, 0x1 ;  /* 0x0000001c2c327211 */ /* 0x000fe400078408ff */
[C---:B------:R-:W-:Y:S02]  /*6de0*/  LEA R78, R69.reuse, R76, 0x1 ;  /* 0x0000004c454e7211 */ /* 0x040fe400078e08ff */
[-C--:B------:R-:W-:Y:S02]  /*6df0*/  LEA.HI.X.SX32 R47, R24, R29.reuse, 0x1, P1 ;  /* 0x0000001d182f7211 */ /* 0x080fe400008f0eff */
[----:B------:R-:W-:Y:S01]  /*6e00*/  LEA.HI.X.SX32 R51, R44, R29, 0x1, P2 ;  /* 0x0000001d2c337211 */ /* 0x000fe200010f0eff */
[----:B------:R-:W-:Y:S01]  /*6e10*/  IMAD R30, R69, 0x2, R78 ;  /* 0x00000002451e7824 */ /* 0x000fe200078e024e */
[----:B------:R-:W-:-:S02]  /*6e20*/  LEA R44, P1, R34, R28, 0x1 ;  /* 0x0000001c222c7211 */ /* 0x000fc400078208ff */
[----:B------:R-:W-:Y:S02]  /*6e30*/  LEA R36, P2, R38, R28, 0x1 ;  /* 0x0000001c26247211 */ /* 0x000fe400078408ff */
[C---:B------:R-:W-:Y:S02]  /*6e40*/  LEA R154, R69.reuse, R30, 0x1 ;  /* 0x0000001e459a7211 */ /* 0x040fe400078e08ff */
[----:B------:R-:W-:Y:S02]  /*6e50*/  LEA R42, P3, R80, R28, 0x1 ;  /* 0x0000001c502a7211 */ /* 0x000fe400078608ff */
[-C--:B------:R-:W-:Y:S01]  /*6e60*/  LEA.HI.X.SX32 R45, R34, R29.reuse, 0x1, P1 ;  /* 0x0000001d222d7211 */ /* 0x080fe200008f0eff */
[----:B------:R-:W-:Y:S01]  /*6e70*/  IMAD R156, R69, 0x2, R154 ;  /* 0x00000002459c7824 */ /* 0x000fe200078e029a */
[-C--:B------:R-:W-:Y:S02]  /*6e80*/  LEA.HI.X.SX32 R37, R38, R29.reuse, 0x1, P2 ;  /* 0x0000001d26257211 */ /* 0x080fe400010f0eff */
[----:B------:R-:W-:-:S02]  /*6e90*/  LEA.HI.X.SX32 R43, R80, R29, 0x1, P3 ;  /* 0x0000001d502b7211 */ /* 0x000fc400018f0eff */
[C---:B------:R-:W-:Y:S02]  /*6ea0*/  LEA R158, R69.reuse, R156, 0x1 ;  /* 0x0000009c459e7211 */ /* 0x040fe400078e08ff */
[-C--:B------:R-:W-:Y:S02]  /*6eb0*/  LEA R38, P1, R76, R28.reuse, 0x1 ;  /* 0x0000001c4c267211 */ /* 0x080fe400078208ff */
[-C--:B------:R-:W-:Y:S01]  /*6ec0*/  LEA R34, P2, R78, R28.reuse, 0x1 ;  /* 0x0000001c4e227211 */ /* 0x080fe200078408ff */
[----:B------:R-:W-:Y:S01]  /*6ed0*/  IMAD R69, R69, 0x2, R158 ;  /* 0x0000000245457824 */ /* 0x000fe200078e029e */
[----:B------:R-:W-:Y:S02]  /*6ee0*/  LEA R24, P3, R30, R28, 0x1 ;  /* 0x0000001c1e187211 */ /* 0x000fe400078608ff */
[-C--:B------:R-:W-:Y:S02]  /*6ef0*/  LEA.HI.X.SX32 R39, R76, R29.reuse, 0x1, P1 ;  /* 0x0000001d4c277211 */ /* 0x080fe400008f0eff */
[----:B------:R-:W-:-:S02]  /*6f00*/  LEA.HI.X.SX32 R35, R78, R29, 0x1, P2 ;  /* 0x0000001d4e237211 */ /* 0x000fc400010f0eff */
[-C--:B------:R-:W-:Y:S02]  /*6f10*/  LEA.HI.X.SX32 R25, R30, R29.reuse, 0x1, P3 ;  /* 0x0000001d1e197211 */ /* 0x080fe400018f0eff */
[-C--:B------:R-:W-:Y:S02]  /*6f20*/  LEA R80, P1, R154, R28.reuse, 0x1 ;  /* 0x0000001c9a507211 */ /* 0x080fe400078208ff */
[-C--:B------:R-:W-:Y:S02]  /*6f30*/  LEA R78, P2, R156, R28.reuse, 0x1 ;  /* 0x0000001c9c4e7211 */ /* 0x080fe400078408ff */
[-C--:B------:R-:W-:Y:S02]  /*6f40*/  LEA R76, P3, R158, R28.reuse, 0x1 ;  /* 0x0000001c9e4c7211 */ /* 0x080fe400078608ff */
[----:B------:R-:W-:Y:S02]  /*6f50*/  LEA R152, P4, R69, R28, 0x1 ;  /* 0x0000001c45987211 */ /* 0x000fe400078808ff */
[----:B------:R-:W-:-:S02]  /*6f60*/  LEA.HI.X.SX32 R81, R154, R29, 0x1, P1 ;  /* 0x0000001d9a517211 */ /* 0x000fc400008f0eff */
[-C--:B------:R-:W-:Y:S02]  /*6f70*/  LEA.HI.X.SX32 R79, R156, R29.reuse, 0x1, P2 ;  /* 0x0000001d9c4f7211 */ /* 0x080fe400010f0eff */
[-C--:B------:R-:W-:Y:S02]  /*6f80*/  LEA.HI.X.SX32 R77, R158, R29.reuse, 0x1, P3 ;  /* 0x0000001d9e4d7211 */ /* 0x080fe400018f0eff */
[----:B------:R-:W-:Y:S02]  /*6f90*/  LEA.HI.X.SX32 R153, R69, R29, 0x1, P4 ;  /* 0x0000001d45997211 */ /* 0x000fe400020f0eff */
[----:B------:R-:W0:Y:S01]  /*6fa0*/  LDS.128 R28, [R33] ;  /* 0x00000000211c7984 */ /* 0x000e220000000c00 */
[----:B------:R-:W-:Y:S02]  /*6fb0*/  PRMT R69, R26, 0x7632, R69 ;  /* 0x000076321a457816 */ /* 0x000fe40000000045 */
[----:B-1----:R-:W-:Y:S02]  /*6fc0*/  PRMT R83, R27, 0x7632, R83 ;  /* 0x000076321b537816 */ /* 0x002fe40000000053 */
[----:B---3--:R-:W-:Y:S01]  /*6fd0*/  PRMT R26, R22, 0x7632, R26 ;  /* 0x00007632161a7816 */ /* 0x008fe2000000001a */
[----:B------:R1:W-:Y:S01]  /*6fe0*/  STG.E.U16 desc[UR30][R84.64], R69 ;  /* 0x0000004554007986 */ /* 0x0003e2000c10151e */
[----:B------:R-:W-:Y:S01]  /*6ff0*/  ISETP.GE.U32.AND P1, PT, R0, 0x40, PT ;  /* 0x000000400000780c */ /* 0x000fe20003f26070 */
[----:B------:R-:W-:-:S02]  /*7000*/  IMAD.HI R0, R2, 0x4, RZ ;  /* 0x0000000402007827 */ /* 0x000fc400078e02ff */
[----:B------:R2:W-:Y:S04]  /*7010*/  STG.E.U16 desc[UR30][R90.64], R27 ;  /* 0x0000001b5a007986 */ /* 0x0005e8000c10151e */
[----:B------:R3:W-:Y:S01]  /*7020*/  STG.E.U16 desc[UR30][R86.64], R83 ;  /* 0x0000005356007986 */ /* 0x0007e2000c10151e */
[----:B-1----:R-:W-:-:S03]  /*7030*/  PRMT R85, R20, 0x7632, R85 ;  /* 0x0000763214557816 */ /* 0x002fc60000000055 */
[----:B------:R1:W-:Y:S01]  /*7040*/  STG.E.U16 desc[UR30][R88.64], R20 ;  /* 0x0000001458007986 */ /* 0x0003e2000c10151e */
[----:B----4-:R-:W-:Y:S02]  /*7050*/  PRMT R69, R12, 0x7632, R69 ;  /* 0x000076320c457816 */ /* 0x010fe40000000045 */
[----:B--2---:R-:W-:Y:S01]  /*7060*/  PRMT R27, R23, 0x7632, R27 ;  /* 0x00007632171b7816 */ /* 0x004fe2000000001b */
[----:B------:R-:W-:Y:S01]  /*7070*/  STG.E.U16 desc[UR30][R92.64], R85 ;  /* 0x000000555c007986 */ /* 0x000fe2000c10151e */
[----:B---3--:R-:W-:-:S03]  /*7080*/  PRMT R87, R21, 0x7632, R87 ;  /* 0x0000763215577816 */ /* 0x008fc60000000057 */
[----:B------:R2:W-:Y:S04]  /*7090*/  STG.E.U16 desc[UR30][R94.64], R21 ;  /* 0x000000155e007986 */ /* 0x0005e8000c10151e */
[----:B------:R-:W-:Y:S01]  /*70a0*/  STG.E.U16 desc[UR30][R96.64], R87 ;  /* 0x0000005760007986 */ /* 0x000fe2000c10151e */
[----:B-1----:R-:W-:-:S03]  /*70b0*/  PRMT R20, R13, 0x7632, R20 ;  /* 0x000076320d147816 */ /* 0x002fc60000000014 */
[----:B------:R1:W-:Y:S04]  /*70c0*/  STG.E.U16 desc[UR30][R98.64], R22 ;  /* 0x0000001662007986 */ /* 0x0003e8000c10151e */
[----:B------:R3:W-:Y:S01]  /*70d0*/  STG.E.U16 desc[UR30][R100.64], R26 ;  /* 0x0000001a64007986 */ /* 0x0007e2000c10151e */
[----:B--2---:R-:W-:-:S03]  /*70e0*/  PRMT R21, R14, 0x7632, R21 ;  /* 0x000076320e157816 */ /* 0x004fc60000000015 */
[----:B------:R0:W-:Y:S04]  /*70f0*/  STG.E.U16 desc[UR30][R102.64], R23 ;  /* 0x0000001766007986 */ /* 0x0001e8000c10151e */
[----:B------:R2:W-:Y:S01]  /*7100*/  STG.E.U16 desc[UR30][R104.64], R27 ;  /* 0x0000001b68007986 */ /* 0x0005e2000c10151e */
[----:B-1----:R-:W-:-:S03]  /*7110*/  PRMT R22, R15, 0x7632, R22 ;  /* 0x000076320f167816 */ /* 0x002fc60000000016 */
[----:B------:R1:W-:Y:S01]  /*7120*/  STG.E.U16 desc[UR30][R106.64], R12 ;  /* 0x0000000c6a007986 */ /* 0x0003e2000c10151e */
[----:B---3--:R-:W-:-:S03]  /*7130*/  PRMT R26, R8, 0x7632, R26 ;  /* 0x00007632081a7816 */ /* 0x008fc6000000001a */
[----:B------:R-:W-:Y:S01]  /*7140*/  STG.E.U16 desc[UR30][R108.64], R69 ;  /* 0x000000456c007986 */ /* 0x000fe2000c10151e */
[----:B0-----:R-:W-:-:S03]  /*7150*/  PRMT R23, R28, 0x7632, R23 ;  /* 0x000076321c177816 */ /* 0x001fc60000000017 */
[----:B------:R0:W-:Y:S01]  /*7160*/  STG.E.U16 desc[UR30][R110.64], R13 ;  /* 0x0000000d6e007986 */ /* 0x0001e2000c10151e */
[----:B--2---:R-:W-:-:S03]  /*7170*/  PRMT R27, R11, 0x7632, R27 ;  /* 0x000076320b1b7816 */ /* 0x004fc6000000001b */
[----:B------:R2:W-:Y:S01]  /*7180*/  STG.E.U16 desc[UR30][R112.64], R20 ;  /* 0x0000001470007986 */ /* 0x0005e2000c10151e */
[----:B-1----:R-:W-:-:S03]  /*7190*/  PRMT R12, R29, 0x7632, R12 ;  /* 0x000076321d0c7816 */ /* 0x002fc6000000000c */
[----:B------:R1:W-:Y:S04]  /*71a0*/  STG.E.U16 desc[UR30][R114.64], R14 ;  /* 0x0000000e72007986 */ /* 0x0003e8000c10151e */
[----:B------:R3:W-:Y:S01]  /*71b0*/  STG.E.U16 desc[UR30][R116.64], R21 ;  /* 0x0000001574007986 */ /* 0x0007e2000c10151e */
[----:B0-----:R-:W-:-:S03]  /*71c0*/  PRMT R13, R30, 0x7632, R13 ;  /* 0x000076321e0d7816 */ /* 0x001fc6000000000d */
[----:B------:R-:W-:Y:S01]  /*71d0*/  STG.E.U16 desc[UR30][R118.64], R15 ;  /* 0x0000000f76007986 */ /* 0x000fe2000c10151e */
[----:B--2---:R-:W-:-:S03]  /*71e0*/  PRMT R20, R16, 0x7632, R20 ;  /* 0x0000763210147816 */ /* 0x004fc60000000014 */
[----:B------:R0:W-:Y:S01]  /*71f0*/  STG.E.U16 desc[UR30][R120.64], R22 ;  /* 0x0000001678007986 */ /* 0x0001e2000c10151e */
[----:B-1----:R-:W-:-:S03]  /*7200*/  PRMT R14, R31, 0x7632, R14 ;  /* 0x000076321f0e7816 */ /* 0x002fc6000000000e */
[----:B------:R1:W-:Y:S01]  /*7210*/  STG.E.U16 desc[UR30][R122.64], R28 ;  /* 0x0000001c7a007986 */ /* 0x0003e2000c10151e */
[----:B---3--:R-:W-:-:S03]  /*7220*/  PRMT R21, R17, 0x7632, R21 ;  /* 0x0000763211157816 */ /* 0x008fc60000000015 */
[----:B------:R2:W-:Y:S04]  /*7230*/  STG.E.U16 desc[UR30][R124.64], R23 ;  /* 0x000000177c007986 */ /* 0x0005e8000c10151e */
[----:B------:R-:W-:Y:S01]  /*7240*/  STG.E.U16 desc[UR30][R126.64], R29 ;  /* 0x0000001d7e007986 */ /* 0x000fe2000c10151e */
[----:B0-----:R-:W-:-:S03]  /*7250*/  PRMT R22, R18, 0x7632, R22 ;  /* 0x0000763212167816 */ /* 0x001fc60000000016 */
[----:B------:R-:W-:Y:S01]  /*7260*/  STG.E.U16 desc[UR30][R128.64], R12 ;  /* 0x0000000c80007986 */ /* 0x000fe2000c10151e */
[----:B-1----:R-:W-:-:S03]  /*7270*/  PRMT R28, R4, 0x7632, R28 ;  /* 0x00007632041c7816 */ /* 0x002fc6000000001c */
[----:B------:R-:W-:Y:S01]  /*7280*/  STG.E.U16 desc[UR30][R130.64], R30 ;  /* 0x0000001e82007986 */ /* 0x000fe2000c10151e */
[----:B--2---:R-:W-:-:S03]  /*7290*/  PRMT R23, R19, 0x7632, R23 ;  /* 0x0000763213177816 */ /* 0x004fc60000000017 */
[----:B------:R-:W-:Y:S04]  /*72a0*/  STG.E.U16 desc[UR30][R132.64], R13 ;  /* 0x0000000d84007986 */ /* 0x000fe8000c10151e */
[----:B------:R0:W-:Y:S04]  /*72b0*/  STG.E.U16 desc[UR30][R134.64], R31 ;  /* 0x0000001f86007986 */ /* 0x0001e8000c10151e */
[----:B------:R-:W-:Y:S04]  /*72c0*/  STG.E.U16 desc[UR30][R136.64], R14 ;  /* 0x0000000e88007986 */ /* 0x000fe8000c10151e */
[----:B------:R-:W1:Y:S04]  /*72d0*/  LDS.128 R12, [R33+0x800] ;  /* 0x00080000210c7984 */ /* 0x000e680000000c00 */
[----:B------:R2:W-:Y:S01]  /*72e0*/  STG.E.U16 desc[UR30][R138.64], R16 ;  /* 0x000000108a007986 */ /* 0x0005e2000c10151e */
[----:B0-----:R-:W-:-:S03]  /*72f0*/  PRMT R31, R9, 0x7632, R31 ;  /* 0x00007632091f7816 */ /* 0x001fc6000000001f */
[----:B------:R-:W-:Y:S04]  /*7300*/  STG.E.U16 desc[UR30][R140.64], R20 ;  /* 0x000000148c007986 */ /* 0x000fe8000c10151e */
[----:B------:R-:W-:Y:S04]  /*7310*/  STG.E.U16 desc[UR30][R142.64], R17 ;  /* 0x000000118e007986 */ /* 0x000fe8000c10151e */
[----:B------:R-:W-:Y:S01]  /*7320*/  STG.E.U16 desc[UR30][R144.64], R21 ;  /* 0x0000001590007986 */ /* 0x000fe2000c10151e */
[----:B--2---:R-:W-:-:S03]  /*7330*/  PRMT R16, R10, 0x7632, R16 ;  /* 0x000076320a107816 */ /* 0x004fc60000000010 */
[----:B------:R0:W-:Y:S04]  /*7340*/  STG.E.U16 desc[UR30][R146.64], R18 ;  /* 0x0000001292007986 */ /* 0x0001e8000c10151e */
[----:B------:R-:W-:Y:S04]  /*7350*/  STG.E.U16 desc[UR30][R148.64], R22 ;  /* 0x0000001694007986 */ /* 0x000fe8000c10151e */
[----:B------:R1:W-:Y:S04]  /*7360*/  STG.E.U16 desc[UR30][R150.64], R19 ;  /* 0x0000001396007986 */ /* 0x0003e8000c10151e */
[----:B------:R2:W-:Y:S01]  /*7370*/  STG.E.U16 desc[UR30][R40.64], R23 ;  /* 0x0000001728007986 */ /* 0x0005e2000c10151e */
[----:B0-----:R-:W-:-:S03]  /*7380*/  PRMT R18, R7, 0x7632, R18 ;  /* 0x0000763207127816 */ /* 0x001fc60000000012 */
[----:B------:R0:W-:Y:S04]  /*7390*/  STG.E.U16 desc[UR30][R74.64], R8 ;  /* 0x000000084a007986 */ /* 0x0001e8000c10151e */
[----:B------:R-:W-:Y:S01]  /*73a0*/  STG.E.U16 desc[UR30][R72.64], R26 ;  /* 0x0000001a48007986 */ /* 0x000fe2000c10151e */
[----:B-1----:R-:W-:-:S03]  /*73b0*/  PRMT R19, R12, 0x7632, R19 ;  /* 0x000076320c137816 */ /* 0x002fc60000000013 */
[----:B------:R-:W-:Y:S01]  /*73c0*/  STG.E.U16 desc[UR30][R70.64], R9 ;  /* 0x0000000946007986 */ /* 0x000fe2000c10151e */
[----:B--2---:R-:W-:-:S03]  /*73d0*/  PRMT R23, R5, 0x7632, R23 ;  /* 0x0000763205177816 */ /* 0x004fc60000000017 */
[----:B------:R-:W-:Y:S01]  /*73e0*/  STG.E.U16 desc[UR30][R62.64], R31 ;  /* 0x0000001f3e007986 */ /* 0x000fe2000c10151e */
[----:B0-----:R-:W-:-:S03]  /*73f0*/  PRMT R8, R6, 0x7632, R8 ;  /* 0x0000763206087816 */ /* 0x001fc60000000008 */
[----:B------:R-:W-:Y:S04]  /*7400*/  STG.E.U16 desc[UR30][R66.64], R10 ;  /* 0x0000000a42007986 */ /* 0x000fe8000c10151e */
[----:B------:R-:W-:Y:S04]  /*7410*/  STG.E.U16 desc[UR30][R64.64], R16 ;  /* 0x0000001040007986 */ /* 0x000fe8000c10151e */
[----:B------:R-:W-:Y:S04]  /*7420*/  STG.E.U16 desc[UR30][R60.64], R11 ;  /* 0x0000000b3c007986 */ /* 0x000fe8000c10151e */
[----:B------:R-:W-:Y:S04]  /*7430*/  STG.E.U16 desc[UR30][R54.64], R27 ;  /* 0x0000001b36007986 */ /* 0x000fe8000c10151e */
[----:B------:R0:W-:Y:S04]  /*7440*/  STG.E.U16 desc[UR30][R58.64], R4 ;  /* 0x000000043a007986 */ /* 0x0001e8000c10151e */
[----:B------:R-:W-:Y:S04]  /*7450*/  STG.E.U16 desc[UR30][R56.64], R28 ;  /* 0x0000001c38007986 */ /* 0x000fe8000c10151e */
[----:B------:R1:W-:Y:S04]  /*7460*/  STG.E.U16 desc[UR30][R52.64], R5 ;  /* 0x0000000534007986 */ /* 0x0003e8000c10151e */
[----:B------:R-:W-:Y:S01]  /*7470*/  STG.E.U16 desc[UR30][R46.64], R23 ;  /* 0x000000172e007986 */ /* 0x000fe2000c10151e */
[----:B0-----:R-:W-:-:S03]  /*7480*/  PRMT R4, R13, 0x7632, R4 ;  /* 0x000076320d047816 */ /* 0x001fc60000000004 */
[----:B------:R0:W-:Y:S04]  /*7490*/  STG.E.U16 desc[UR30][R50.64], R6 ;  /* 0x0000000632007986 */ /* 0x0001e8000c10151e */
[----:B------:R2:W-:Y:S01]  /*74a0*/  STG.E.U16 desc[UR30][R48.64], R8 ;  /* 0x0000000830007986 */ /* 0x0005e2000c10151e */
[----:B-1----:R-:W-:-:S03]  /*74b0*/  IMAD.SHL.U32 R5, R2, 0x4, RZ ;  /* 0x0000000402057824 */ /* 0x002fc600078e00ff */
[----:B------:R-:W-:Y:S04]  /*74c0*/  STG.E.U16 desc[UR30][R44.64], R7 ;  /* 0x000000072c007986 */ /* 0x000fe8000c10151e */
[----:B------:R-:W-:Y:S01]  /*74d0*/  STG.E.U16 desc[UR30][R36.64], R18 ;  /* 0x0000001224007986 */ /* 0x000fe2000c10151e */
[----:B0-----:R-:W-:-:S03]  /*74e0*/  PRMT R6, R15, 0x7632, R6 ;  /* 0x000076320f067816 */ /* 0x001fc60000000006 */
[----:B------:R-:W-:Y:S01]  /*74f0*/  STG.E.U16 desc[UR30][R42.64], R12 ;  /* 0x0000000c2a007986 */ /* 0x000fe2000c10151e */
[----:B--2---:R-:W0:Y:S03]  /*7500*/  LDC.64 R8, c[0x0][0x3a0] ;  /* 0x0000e800ff087b82 */ /* 0x004e260000000a00 */
[----:B------:R1:W-:Y:S04]  /*7510*/  STG.E.U16 desc[UR30][R38.64], R19 ;  /* 0x0000001326007986 */ /* 0x0003e8000c10151e */
[----:B------:R-:W-:Y:S04]  /*7520*/  STG.E.U16 desc[UR30][R34.64], R13 ;  /* 0x0000000d22007986 */ /* 0x000fe8000c10151e */
[----:B------:R-:W-:Y:S01]  /*7530*/  STG.E.U16 desc[UR30][R24.64], R4 ;  /* 0x0000000418007986 */ /* 0x000fe2000c10151e */
[----:B-1----:R-:W-:-:S03]  /*7540*/  PRMT R39, R14, 0x7632, R39 ;  /* 0x000076320e277816 */ /* 0x002fc60000000027 */
[----:B------:R-:W-:Y:S04]  /*7550*/  STG.E.U16 desc[UR30][R80.64], R14 ;  /* 0x0000000e50007986 */ /* 0x000fe8000c10151e */
[----:B------:R-:W-:Y:S04]  /*7560*/  STG.E.U16 desc[UR30][R78.64], R39 ;  /* 0x000000274e007986 */ /* 0x000fe8000c10151e */
[----:B------:R-:W-:Y:S01]  /*7570*/  STG.E.U16 desc[UR30][R76.64], R15 ;  /* 0x0000000f4c007986 */ /* 0x000fe2000c10151e */
[----:B0-----:R-:W-:-:S03]  /*7580*/  IADD3 R2, P2, P3, R5, UR6, R8 ;  /* 0x0000000605027c10 */ /* 0x001fc6000fb5e008 */
[----:B------:R-:W-:Y:S01]  /*7590*/  STG.E.U16 desc[UR30][R152.64], R6 ;  /* 0x0000000698007986 */ /* 0x000fe2000c10151e */
[----:B------:R-:W-:Y:S06]  /*75a0*/  BAR.SYNC.DEFER_BLOCKING 0x0 ;  /* 0x0000000000007b1d */ /* 0x000fec0000010000 */
[----:B------:R0:W-:Y:S02]  /*75b0*/  STSM.16.M88 [R3], R32 ;  /* 0x0000002003007844 */ /* 0x0001e40000000000 */
[----:B------:R-:W-:Y:S01]  /*75c0*/  BAR.SYNC.DEFER_BLOCKING 0x0 ;  /* 0x0000000000007b1d */ /* 0x000fe20000010000 */
[----:B0-----:R-:W-:-:S05]  /*75d0*/  IADD3.X R3, PT, PT, R0, UR5, R9, P2, P3 ;  /* 0x0000000500037c10 */ /* 0x001fca00097e6409 */
[----:B------:R-:W0:Y:S04]  /*75e0*/  LDSM.16.M88 R7, [R68+UR11] ;  /* 0x0000000b4407783b */ /* 0x000e280008000000 */
[----:B0-----:R0:W-:Y:S01]  /*75f0*/  @!P1 STG.E desc[UR30][R2.64], R7 ;  /* 0x0000000702009986 */ /* 0x0011e2000c10191e */
[----:B------:R-:W-:Y:S06]  /*7600*/  BAR.SYNC.DEFER_BLOCKING 0x0 ;  /* 0x0000000000007b1d */ /* 0x000fec0000010000 */
[----:B------:R-:W-:Y:S05]  /*7610*/  @P0 BRA `(.L_x_20) ;  /* 0x0000000000a00947 */ /* 0x000fea0003800000 */
[----:B------:R-:W1:Y:S01]  /*7620*/  S2UR UR5, SR_CgaCtaId ;  /* 0x00000000000579c3 */ /* 0x000e620000008800 */
[----:B------:R-:W-:Y:S01]  /*7630*/  NOP ;  /* 0x0000000000007918 */ /* 0x000fe20000000000 */
[----:B------:R-:W-:Y:S01]  /*7640*/  UMOV UR4, 0x50 ;  /* 0x0000005000047882 */ /* 0x000fe20000000000 */
[----:B------:R-:W-:Y:S01]  /*7650*/  MOV R0, UR29 ;  /* 0x0000001d00007c02 */ /* 0x000fe20008000f00 */
[----:B0-----:R-:W-:Y:S02]  /*7660*/  HFMA2 R7, -RZ, RZ, 0, 5.9604644775390625e-08 ;  /* 0x00000001ff077431 */ /* 0x001fe400000001ff */
[----:B------:R-:W-:Y:S01]  /*7670*/  IMAD.MOV.U32 R3, RZ, RZ, 0xff ;  /* 0x000000ffff037424 */ /* 0x000fe200078e00ff */
[----:B------:R-:W-:-:S04]  /*7680*/  LOP3.LUT R0, R0, 0xffff, RZ, 0xc0, !PT ;  /* 0x0000ffff00007812 */ /* 0x000fc800078ec0ff */
[----:B------:R-:W-:-:S05]  /*7690*/  SHF.R.U32.HI R0, RZ, 0x5, R0 ;  /* 0x00000005ff007819 */ /* 0x000fca0000011600 */
[----:B------:R-:W-:Y:S01]  /*76a0*/  VIADD R2, R0, 0x10 ;  /* 0x0000001000027836 */ /* 0x000fe20000000000 */
[----:B------:R-:W-:Y:S01]  /*76b0*/  SHF.L.U32 R0, R3, R0, RZ ;  /* 0x0000000003007219 */ /* 0x000fe200000006ff */
[----:B-1----:R-:W-:-:S03]  /*76c0*/  ULEA UR6, UR5, UR4, 0x18 ;  /* 0x0000000405067291 */ /* 0x002fc6000f8ec0ff */
[----:B------:R-:W-:-:S04]  /*76d0*/  SHF.L.U32 R3, R7, R2, RZ ;  /* 0x0000000207037219 */ /* 0x000fc800000006ff */
[----:B------:R-:W-:Y:S02]  /*76e0*/  LOP3.LUT R0, R3, R0, RZ, 0xfc, !PT ;  /* 0x0000000003007212 */ /* 0x000fe400078efcff */
[----:B------:R-:W0:Y:S02]  /*76f0*/  LDS R5, [UR6] ;  /* 0x00000006ff057984 */ /* 0x000e240008000800 */
[C---:B------:R-:W-:Y:S02]  /*7700*/  LOP3.LUT R2, R0.reuse, 0xffff, RZ, 0xc0, !PT ;  /* 0x0000ffff00027812 */ /* 0x040fe400078ec0ff */
[----:B0-----:R-:W-:-:S04]  /*7710*/  LOP3.LUT R3, R0, 0xffff, R5, 0x80, !PT ;  /* 0x0000ffff00037812 */ /* 0x001fc800078e8005 */
[----:B------:R-:W-:-:S13]  /*7720*/  ISETP.NE.AND P0, PT, R3, R2, PT ;  /* 0x000000020300720c */ /* 0x000fda0003f05270 */
[----:B------:R-:W-:Y:S05]  /*7730*/  @P0 BRA `(.L_x_21) ;  /* 0x0000000000500947 */ /* 0x000fea0003800000 */
[----:B------:R-:W-:Y:S02]  /*7740*/  SHF.R.U32.HI R5, RZ, 0x10, R5 ;  /* 0x00000010ff057819 */ /* 0x000fe40000011605 */
[----:B------:R-:W-:-:S04]  /*7750*/  SHF.R.U32.HI R2, RZ, 0x10, R0 ;  /* 0x00000010ff027819 */ /* 0x000fc80000011600 */
[----:B------:R-:W-:-:S04]  /*7760*/  LOP3.LUT R5, R5, R2, RZ, 0xc0, !PT ;  /* 0x0000000205057212 */ /* 0x000fc800078ec0ff */
[----:B------:R-:W-:-:S13]  /*7770*/  ISETP.NE.AND P0, PT, R5, R2, PT ;  /* 0x000000020500720c */ /* 0x000fda0003f05270 */
[----:B------:R-:W-:Y:S05]  /*7780*/  @P0 BRA `(.L_x_22) ;  /* 0x0000000000300947 */ /* 0x000fea0003800000 */
[----:B------:R-:W-:Y:S01]  /*7790*/  R2UR UR4, R0 ;  /* 0x00000000000472ca */ /* 0x000fe200000e0000 */
[----:B------:R-:W-:Y:S01]  /*77a0*/  VOTEU.ANY UR5, UPT, PT ;  /* 0x0000000000057886 */ /* 0x000fe200038e0100 */
[----:B------:R-:W0:Y:S01]  /*77b0*/  S2R R0, SR_LANEID ;  /* 0x0000000000007919 */ /* 0x000e220000000000 */
[----:B------:R-:W-:-:S10]  /*77c0*/  UFLO.U32 UR5, UR5 ;  /* 0x00000005000572bd */ /* 0x000fd400080e0000 */
[----:B------:R-:W-:-:S06]  /*77d0*/  ULOP3.LUT UR4, URZ, UR4, URZ, 0x33, !UPT ;  /* 0x00000004ff047292 */ /* 0x000fcc000f8e33ff */
[----:B------:R-:W-:-:S04]  /*77e0*/  MOV R2, UR4 ;  /* 0x0000000400027c02 */ /* 0x000fc80008000f00 */
[----:B------:R-:W1:Y:S02]  /*77f0*/  REDUX UR7, R2 ;  /* 0x00000000020773c4 */ /* 0x000e640000000000 */
[----:B------:R2:W-:Y:S01]  /*7800*/  UTCATOMSWS.AND URZ, UR4 ;  /* 0x0000000400ff79e3 */ /* 0x0005e20008000000 */
[----:B0-----:R-:W-:Y:S01]  /*7810*/  ISETP.EQ.U32.AND P0, PT, R0, UR5, PT ;  /* 0x0000000500007c0c */ /* 0x001fe2000bf02070 */
[----:B-1----:R-:W-:-:S12]  /*7820*/  IMAD.U32 R0, RZ, RZ, UR7 ;  /* 0x00000007ff007e24 */ /* 0x002fd8000f8e00ff */
[----:B------:R2:W-:Y:S01]  /*7830*/  @P0 ATOMS.AND RZ, [UR6], R0 ;  /* 0x00000000ffff098c */ /* 0x0005e2000a800006 */
[----:B------:R-:W-:Y:S05]  /*7840*/  BRA `(.L_x_20) ;  /* 0x0000000000147947 */ /* 0x000fea0003800000 */
.L_x_22:
[----:B------:R-:W-:-:S07]  /*7850*/  MOV R2, 0x7870 ;  /* 0x0000787000027802 */ /* 0x000fce0000000f00 */
[----:B------:R-:W-:Y:S05]  /*7860*/  CALL.REL.NOINC `($__internal_0_$__cuda_sm10x_tcgen05_guardrail_trap_col_being_dealloced_not_returned_by_alloc) ;  /* 0x0000000000447944 */ /* 0x000fea0003c00000 */
[----:B------:R-:W-:Y:S05]  /*7870*/  BRA `(.L_x_20) ;  /* 0x0000000000087947 */ /* 0x000fea0003800000 */
.L_x_21:
[----:B------:R-:W-:-:S07]  /*7880*/  MOV R2, 0x78a0 ;  /* 0x000078a000027802 */ /* 0x000fce0000000f00 */
[----:B------:R-:W-:Y:S05]  /*7890*/  CALL.REL.NOINC `($__internal_2_$__cuda_sm10x_tcgen05_guardrail_trap_unallocated_columns_being_dealloced) ;  /* 0x0000000000507944 */ /* 0x000fea0003c00000 */
.L_x_20:
[----:B------:R-:W-:Y:S01]  /*78a0*/  NOP ;  /* 0x0000000000007918 */ /* 0x000fe20000000000 */
[----:B--2---:R-:W-:Y:S05]  /*78b0*/  EXIT ;  /* 0x000000000000794d */ /* 0x004fea0003800000 */
.L_x_8:
[----:B------:R-:W1:Y:S02]  /*78c0*/  SYNCS.PHASECHK.TRANS64.TRYWAIT P3, [UR11+0x5000], RZ ;  /* 0x005000ffff0075a7 */ /* 0x000e64000806110b */
[----:B-1----:R-:W-:Y:S05]  /*78d0*/  @!P3 BRA `(.L_x_8) ;  /* 0xfffffffc00f8b947 */ /* 0x002fea000383ffff */
[----:B------:R-:W-:Y:S05]  /*78e0*/  BRA `(.L_x_7) ;  /* 0xffffffb000f87947 */ /* 0x000fea000383ffff */
.L_x_14:
[----:B------:R-:W1:Y:S02]  /*78f0*/  SYNCS.PHASECHK.TRANS64.TRYWAIT P2, [UR11+0x7010], RZ ;  /* 0x007010ffff0075a7 */ /* 0x000e64000804110b */
[----:B-1----:R-:W-:Y:S05]  /*7900*/  @!P2 BRA `(.L_x_14) ;  /* 0xfffffffc00f8a947 */ /* 0x002fea000383ffff */
[----:B------:R-:W-:Y:S05]  /*7910*/  BRA `(.L_x_23) ;  /* 0xffffffc800087947 */ /* 0x000fea000383ffff */
.L_x_15:
[----:B------:R-:W1:Y:S02]  /*7920*/  SYNCS.PHASECHK.TRANS64.TRYWAIT P2, [UR8], R13 ;  /* 0x0000000dff0075a7 */ /* 0x000e640008041108 */
[----:B-1----:R-:W-:Y:S05]  /*7930*/  @!P2 BRA `(.L_x_15) ;  /* 0xfffffffc00f8a947 */ /* 0x002fea000383ffff */
[----:B------:R-:W-:Y:S05]  /*7940*/  BRA `(.L_x_24) ;  /* 0xffffffc800dc7947 */ /* 0x000fea000383ffff */
.L_x_19:
[----:B------:R-:W0:Y:S02]  /*7950*/  SYNCS.PHASECHK.TRANS64.TRYWAIT P2, [UR8], R5 ;  /* 0x00000005ff0075a7 */ /* 0x000e240008041108 */
[----:B0-----:R-:W-:Y:S05]  /*7960*/  @!P2 BRA `(.L_x_19) ;  /* 0xfffffffc00f8a947 */ /* 0x001fea000383ffff */
[----:B------:R-:W-:Y:S05]  /*7970*/  BRA `(.L_x_18) ;  /* 0xffffffd400c47947 */ /* 0x000fea000383ffff */
        .weak           $__internal_0_$__cuda_sm10x_tcgen05_guardrail_trap_col_being_dealloced_not_returned_by_alloc
        .type           $__internal_0_$__cuda_sm10x_tcgen05_guardrail_trap_col_being_dealloced_not_returned_by_alloc,@function
        .size           $__internal_0_$__cuda_sm10x_tcgen05_guardrail_trap_col_being_dealloced_not_returned_by_alloc,($__internal_1_$__cuda_sm10x_tcgen05_guardrail_trap_phase_invalid_during_alloc - $__internal_0_$__cuda_sm10x_tcgen05_guardrail_trap_col_being_dealloced_not_returned_by_alloc)
$__internal_0_$__cuda_sm10x_tcgen05_guardrail_trap_col_being_dealloced_not_returned_by_alloc:
[----:B------:R-:W-:Y:S05]  /*7980*/  BPT.TRAP 0x1 ;  /* 0x000000040000795c */ /* 0x000fea0000300000 */
[----:B------:R-:W-:-:S04]  /*7990*/  MOV R3, 0x0 ;  /* 0x0000000000037802 */ /* 0x000fc80000000f00 */
[----:B------:R-:W-:Y:S05]  /*79a0*/  RET.REL.NODEC R2 `(attn_fwd) ;  /* 0xffffff8402947950 */ /* 0x000fea0003c3ffff */
        .weak           $__internal_1_$__cuda_sm10x_tcgen05_guardrail_trap_phase_invalid_during_alloc
        .type           $__internal_1_$__cuda_sm10x_tcgen05_guardrail_trap_phase_invalid_during_alloc,@function
        .size           $__internal_1_$__cuda_sm10x_tcgen05_guardrail_trap_phase_invalid_during_alloc,($__internal_2_$__cuda_sm10x_tcgen05_guardrail_trap_unallocated_columns_being_dealloced - $__internal_1_$__cuda_sm10x_tcgen05_guardrail_trap_phase_invalid_during_alloc)
$__internal_1_$__cuda_sm10x_tcgen05_guardrail_trap_phase_invalid_during_alloc:
[----:B------:R-:W-:Y:S05]  /*79b0*/  BPT.TRAP 0x1 ;  /* 0x000000040000795c */ /* 0x000fea0000300000 */
[----:B------:R-:W-:-:S04]  /*79c0*/  IMAD.MOV.U32 R3, RZ, RZ, 0x0 ;  /* 0x00000000ff037424 */ /* 0x000fc800078e00ff */
[----:B------:R-:W-:Y:S05]  /*79d0*/  RET.REL.NODEC R2 `(attn_fwd) ;  /* 0xffffff8402887950 */ /* 0x000fea0003c3ffff */
        .weak           $__internal_2_$__cuda_sm10x_tcgen05_guardrail_trap_unallocated_columns_being_dealloced
        .type           $__internal_2_$__cuda_sm10x_tcgen05_guardrail_trap_unallocated_columns_being_dealloced,@function
        .size           $__internal_2_$__cuda_sm10x_tcgen05_guardrail_trap_unallocated_columns_being_dealloced,(.L_x_28 - $__internal_2_$__cuda_sm10x_tcgen05_guardrail_trap_unallocated_columns_being_dealloced)
$__internal_2_$__cuda_sm10x_tcgen05_guardrail_trap_unallocated_columns_being_dealloced:
[----:B------:R-:W-:Y:S05]  /*79e0*/  BPT.TRAP 0x1 ;  /* 0x000000040000795c */ /* 0x000fea0000300000 */
[----:B------:R-:W-:-:S04]  /*79f0*/  HFMA2 R3, -RZ, RZ, 0, 0 ;  /* 0x00000000ff037431 */ /* 0x000fc800000001ff */
[----:B------:R-:W-:Y:S05]  /*7a00*/  RET.REL.NODEC R2 `(attn_fwd) ;  /* 0xffffff84027c7950 */ /* 0x000fea0003c3ffff */
.L_x_25:
[----:B------:R-:W-:-:S00]  /*7a10*/  BRA `(.L_x_25) ;  /* 0xfffffffc00fc7947 */ /* 0x000fc0000383ffff */
[----:B------:R-:W-:-:S00]  /*7a20*/  NOP ;  /* 0x0000000000007918 */ /* 0x000fc00000000000 */
        /* <DEDUP_REMOVED lines=13> */
.L_x_28:


//--------------------- .nv.global.init           --------------------------
	.section	.nv.global.init,"aw",@progbits
.nv.global.init:
	.type		_$_str,@object
	.size		_$_str,(.L_3 - _$_str)
_$_str:
        /*0000*/ 	.byte	0x5f, 0x5f, 0x43, 0x55, 0x44, 0x41, 0x5f, 0x46, 0x54, 0x5a, 0x00
.L_3:


//--------------------- .nv.shared.attn_fwd       --------------------------
	.section	.nv.shared.attn_fwd,"aw",@nobits
	.sectionflags	@""
	.align	16
	.zero		1024


//--------------------- .nv.shared.reserved.0     --------------------------
	.section	.nv.shared.reserved.0,"aw",@nobits
	.align	8
	.weak		__nv_reservedSMEM_offset_0_alias
	.size		__nv_reservedSMEM_offset_0_alias, 0, 64
	.other		__nv_reservedSMEM_offset_0_alias,@"STO_CUDA_RESERVED_SHARED STV_DEFAULT"
__nv_reservedSMEM_offset_0_alias:
	.zero		0
.nv.shared.reserved.0:
	.zero		64
	.weak		__nv_reservedSMEM_allocation_phase
	.type		__nv_reservedSMEM_allocation_phase,@object
	.size		__nv_reservedSMEM_allocation_phase,(.L_0 - __nv_reservedSMEM_allocation_phase)
__nv_reservedSMEM_allocation_phase:
	.zero		1
.L_0:
	.zero		7
	.weak		__nv_reservedSMEM_devtool_atexit_pc
	.type		__nv_reservedSMEM_devtool_atexit_pc,@object
	.size		__nv_reservedSMEM_devtool_atexit_pc,(__nv_reservedSMEM_allocation_mask - __nv_reservedSMEM_devtool_atexit_pc)
__nv_reservedSMEM_devtool_atexit_pc:
	.zero		8
	.weak		__nv_reservedSMEM_allocation_mask
	.type		__nv_reservedSMEM_allocation_mask,@object
	.size		__nv_reservedSMEM_allocation_mask,(.L_2 - __nv_reservedSMEM_allocation_mask)
__nv_reservedSMEM_allocation_mask:
	.zero		4
.L_2:


//--------------------- .nv.constant0.attn_fwd    --------------------------
	.section	.nv.constant0.attn_fwd,"a",@progbits
	.sectionflags	@""
	.align	4
.nv.constant0.attn_fwd:
	.zero		1032


//--------------------- SYMBOLS --------------------------

	.type		.nv.reservedSmem.offset0,@object
	.size		.nv.reservedSmem.offset0,0x4
	.type		.nv.reservedSmem.cap,@object
	.size		.nv.reservedSmem.cap,0x4
